//
// Generated by NVIDIA NVVM Compiler
//
// Compiler Build ID: CL-36424714
// Cuda compilation tools, release 13.0, V13.0.88
// Based on NVVM 20.0.0
//

.version 9.0
.target sm_100
.address_size 64

	// .globl	_Z14d_serial_mergeP3_kvS0_S0_i

.visible .entry _Z14d_serial_mergeP3_kvS0_S0_i(
	.param .u64 .ptr .align 1 _Z14d_serial_mergeP3_kvS0_S0_i_param_0,
	.param .u64 .ptr .align 1 _Z14d_serial_mergeP3_kvS0_S0_i_param_1,
	.param .u64 .ptr .align 1 _Z14d_serial_mergeP3_kvS0_S0_i_param_2,
	.param .u32 _Z14d_serial_mergeP3_kvS0_S0_i_param_3
)
{
	.reg .pred 	%p<19>;
	.reg .b16 	%rs<91>;
	.reg .b32 	%r<45>;
	.reg .b64 	%rd<75>;

	ld.param.u64 	%rd24, [_Z14d_serial_mergeP3_kvS0_S0_i_param_0];
	ld.param.u64 	%rd25, [_Z14d_serial_mergeP3_kvS0_S0_i_param_1];
	ld.param.u64 	%rd26, [_Z14d_serial_mergeP3_kvS0_S0_i_param_2];
	ld.param.u32 	%r22, [_Z14d_serial_mergeP3_kvS0_S0_i_param_3];
	cvta.to.global.u64 	%rd1, %rd24;
	cvta.to.global.u64 	%rd2, %rd26;
	cvta.to.global.u64 	%rd3, %rd25;
	setp.lt.s32 	%p1, %r22, 1;
	@%p1 bra 	$L__BB0_29;
	shl.b32 	%r24, %r22, 1;
	max.s32 	%r1, %r24, 1;
	mov.b32 	%r34, 0;
	mov.u32 	%r44, %r34;
	mov.u32 	%r43, %r34;
$L__BB0_2:
	max.s32 	%r25, %r43, %r44;
	setp.ge.s32 	%p2, %r25, %r22;
	@%p2 bra 	$L__BB0_18;
	mul.wide.s32 	%rd45, %r43, 32;
	add.s64 	%rd4, %rd1, %rd45;
	ld.global.u8 	%rs87, [%rd4];
	setp.eq.s16 	%p9, %rs87, 0;
	mov.b32 	%r39, 0;
	@%p9 bra 	$L__BB0_6;
	mov.b32 	%r39, 0;
	mov.u16 	%rs85, %rs87;
	mov.u32 	%r38, %r39;
$L__BB0_5:
	cvt.u32.u16 	%r28, %rs85;
	cvt.s32.s8 	%r29, %r28;
	mad.lo.s32 	%r39, %r39, 10, %r29;
	add.s32 	%r8, %r38, 1;
	cvt.u64.u32 	%rd46, %r38;
	add.s64 	%rd47, %rd4, %rd46;
	ld.global.u8 	%rs85, [%rd47+1];
	setp.ne.s16 	%p10, %rs85, 0;
	mov.u32 	%r38, %r8;
	@%p10 bra 	$L__BB0_5;
$L__BB0_6:
	mul.wide.s32 	%rd48, %r44, 32;
	add.s64 	%rd5, %rd3, %rd48;
	ld.global.u8 	%rs88, [%rd5];
	setp.eq.s16 	%p11, %rs88, 0;
	mov.b32 	%r42, 0;
	@%p11 bra 	$L__BB0_9;
	mov.b32 	%r42, 0;
	mov.u16 	%rs86, %rs88;
	mov.u32 	%r41, %r42;
$L__BB0_8:
	cvt.u32.u16 	%r32, %rs86;
	cvt.s32.s8 	%r33, %r32;
	mad.lo.s32 	%r42, %r42, 10, %r33;
	add.s32 	%r13, %r41, 1;
	cvt.u64.u32 	%rd49, %r41;
	add.s64 	%rd50, %rd5, %rd49;
	ld.global.u8 	%rs86, [%rd50+1];
	setp.ne.s16 	%p12, %rs86, 0;
	mov.u32 	%r41, %r13;
	@%p12 bra 	$L__BB0_8;
$L__BB0_9:
	setp.gt.s32 	%p13, %r39, %r42;
	@%p13 bra 	$L__BB0_14;
	setp.eq.s16 	%p14, %rs87, 0;
	mul.wide.u32 	%rd52, %r34, 32;
	add.s64 	%rd6, %rd2, %rd52;
	mov.b64 	%rd68, 0;
	@%p14 bra 	$L__BB0_13;
	mov.b64 	%rd67, 0;
$L__BB0_12:
	add.s64 	%rd54, %rd6, %rd67;
	st.global.u8 	[%rd54], %rs87;
	add.s64 	%rd68, %rd67, 1;
	add.s64 	%rd55, %rd4, %rd67;
	ld.global.u8 	%rs87, [%rd55+1];
	setp.ne.s16 	%p15, %rs87, 0;
	mov.u64 	%rd67, %rd68;
	@%p15 bra 	$L__BB0_12;
$L__BB0_13:
	mul.wide.u32 	%rd56, %r34, 32;
	add.s64 	%rd57, %rd2, %rd56;
	add.s64 	%rd58, %rd57, %rd68;
	mov.b16 	%rs51, 0;
	st.global.u8 	[%rd58], %rs51;
	ld.global.u8 	%rs52, [%rd4+16];
	ld.global.u8 	%rs53, [%rd4+17];
	ld.global.u8 	%rs54, [%rd4+18];
	ld.global.u8 	%rs55, [%rd4+19];
	ld.global.u8 	%rs56, [%rd4+20];
	ld.global.u8 	%rs57, [%rd4+21];
	ld.global.u8 	%rs58, [%rd4+22];
	ld.global.u8 	%rs59, [%rd4+23];
	ld.global.u8 	%rs60, [%rd4+24];
	ld.global.u8 	%rs61, [%rd4+25];
	ld.global.u8 	%rs62, [%rd4+26];
	ld.global.u8 	%rs63, [%rd4+27];
	ld.global.u8 	%rs64, [%rd4+28];
	ld.global.u8 	%rs65, [%rd4+29];
	ld.global.u8 	%rs66, [%rd4+30];
	ld.global.u8 	%rs67, [%rd4+31];
	st.global.u8 	[%rd57+16], %rs52;
	st.global.u8 	[%rd57+17], %rs53;
	st.global.u8 	[%rd57+18], %rs54;
	st.global.u8 	[%rd57+19], %rs55;
	st.global.u8 	[%rd57+20], %rs56;
	st.global.u8 	[%rd57+21], %rs57;
	st.global.u8 	[%rd57+22], %rs58;
	st.global.u8 	[%rd57+23], %rs59;
	st.global.u8 	[%rd57+24], %rs60;
	st.global.u8 	[%rd57+25], %rs61;
	st.global.u8 	[%rd57+26], %rs62;
	st.global.u8 	[%rd57+27], %rs63;
	st.global.u8 	[%rd57+28], %rs64;
	st.global.u8 	[%rd57+29], %rs65;
	st.global.u8 	[%rd57+30], %rs66;
	st.global.u8 	[%rd57+31], %rs67;
	add.s32 	%r43, %r43, 1;
	bra.uni 	$L__BB0_28;
$L__BB0_14:
	setp.eq.s16 	%p16, %rs88, 0;
	mul.wide.u32 	%rd60, %r34, 32;
	add.s64 	%rd10, %rd2, %rd60;
	mov.b64 	%rd70, 0;
	@%p16 bra 	$L__BB0_17;
	mov.b64 	%rd69, 0;
$L__BB0_16:
	add.s64 	%rd62, %rd10, %rd69;
	st.global.u8 	[%rd62], %rs88;
	add.s64 	%rd70, %rd69, 1;
	add.s64 	%rd63, %rd5, %rd69;
	ld.global.u8 	%rs88, [%rd63+1];
	setp.ne.s16 	%p17, %rs88, 0;
	mov.u64 	%rd69, %rd70;
	@%p17 bra 	$L__BB0_16;
$L__BB0_17:
	mul.wide.u32 	%rd64, %r34, 32;
	add.s64 	%rd65, %rd2, %rd64;
	add.s64 	%rd66, %rd65, %rd70;
	mov.b16 	%rs68, 0;
	st.global.u8 	[%rd66], %rs68;
	ld.global.u8 	%rs69, [%rd5+16];
	ld.global.u8 	%rs70, [%rd5+17];
	ld.global.u8 	%rs71, [%rd5+18];
	ld.global.u8 	%rs72, [%rd5+19];
	ld.global.u8 	%rs73, [%rd5+20];
	ld.global.u8 	%rs74, [%rd5+21];
	ld.global.u8 	%rs75, [%rd5+22];
	ld.global.u8 	%rs76, [%rd5+23];
	ld.global.u8 	%rs77, [%rd5+24];
	ld.global.u8 	%rs78, [%rd5+25];
	ld.global.u8 	%rs79, [%rd5+26];
	ld.global.u8 	%rs80, [%rd5+27];
	ld.global.u8 	%rs81, [%rd5+28];
	ld.global.u8 	%rs82, [%rd5+29];
	ld.global.u8 	%rs83, [%rd5+30];
	ld.global.u8 	%rs84, [%rd5+31];
	st.global.u8 	[%rd65+16], %rs69;
	st.global.u8 	[%rd65+17], %rs70;
	st.global.u8 	[%rd65+18], %rs71;
	st.global.u8 	[%rd65+19], %rs72;
	st.global.u8 	[%rd65+20], %rs73;
	st.global.u8 	[%rd65+21], %rs74;
	st.global.u8 	[%rd65+22], %rs75;
	st.global.u8 	[%rd65+23], %rs76;
	st.global.u8 	[%rd65+24], %rs77;
	st.global.u8 	[%rd65+25], %rs78;
	st.global.u8 	[%rd65+26], %rs79;
	st.global.u8 	[%rd65+27], %rs80;
	st.global.u8 	[%rd65+28], %rs81;
	st.global.u8 	[%rd65+29], %rs82;
	st.global.u8 	[%rd65+30], %rs83;
	st.global.u8 	[%rd65+31], %rs84;
	add.s32 	%r44, %r44, 1;
	bra.uni 	$L__BB0_28;
$L__BB0_18:
	setp.ge.s32 	%p3, %r43, %r22;
	@%p3 bra 	$L__BB0_23;
	mul.wide.u32 	%rd37, %r34, 32;
	add.s64 	%rd14, %rd2, %rd37;
	mul.wide.s32 	%rd38, %r43, 32;
	add.s64 	%rd15, %rd1, %rd38;
	ld.global.u8 	%rs89, [%rd15];
	setp.eq.s16 	%p7, %rs89, 0;
	mov.b64 	%rd72, 0;
	@%p7 bra 	$L__BB0_22;
	mov.b64 	%rd71, 0;
$L__BB0_21:
	add.s64 	%rd40, %rd14, %rd71;
	st.global.u8 	[%rd40], %rs89;
	add.s64 	%rd72, %rd71, 1;
	add.s64 	%rd41, %rd15, %rd71;
	ld.global.u8 	%rs89, [%rd41+1];
	setp.ne.s16 	%p8, %rs89, 0;
	mov.u64 	%rd71, %rd72;
	@%p8 bra 	$L__BB0_21;
$L__BB0_22:
	mul.wide.u32 	%rd42, %r34, 32;
	add.s64 	%rd43, %rd2, %rd42;
	add.s64 	%rd44, %rd43, %rd72;
	mov.b16 	%rs34, 0;
	st.global.u8 	[%rd44], %rs34;
	ld.global.u8 	%rs35, [%rd15+16];
	ld.global.u8 	%rs36, [%rd15+17];
	ld.global.u8 	%rs37, [%rd15+18];
	ld.global.u8 	%rs38, [%rd15+19];
	ld.global.u8 	%rs39, [%rd15+20];
	ld.global.u8 	%rs40, [%rd15+21];
	ld.global.u8 	%rs41, [%rd15+22];
	ld.global.u8 	%rs42, [%rd15+23];
	ld.global.u8 	%rs43, [%rd15+24];
	ld.global.u8 	%rs44, [%rd15+25];
	ld.global.u8 	%rs45, [%rd15+26];
	ld.global.u8 	%rs46, [%rd15+27];
	ld.global.u8 	%rs47, [%rd15+28];
	ld.global.u8 	%rs48, [%rd15+29];
	ld.global.u8 	%rs49, [%rd15+30];
	ld.global.u8 	%rs50, [%rd15+31];
	st.global.u8 	[%rd43+16], %rs35;
	st.global.u8 	[%rd43+17], %rs36;
	st.global.u8 	[%rd43+18], %rs37;
	st.global.u8 	[%rd43+19], %rs38;
	st.global.u8 	[%rd43+20], %rs39;
	st.global.u8 	[%rd43+21], %rs40;
	st.global.u8 	[%rd43+22], %rs41;
	st.global.u8 	[%rd43+23], %rs42;
	st.global.u8 	[%rd43+24], %rs43;
	st.global.u8 	[%rd43+25], %rs44;
	st.global.u8 	[%rd43+26], %rs45;
	st.global.u8 	[%rd43+27], %rs46;
	st.global.u8 	[%rd43+28], %rs47;
	st.global.u8 	[%rd43+29], %rs48;
	st.global.u8 	[%rd43+30], %rs49;
	st.global.u8 	[%rd43+31], %rs50;
	add.s32 	%r43, %r43, 1;
	bra.uni 	$L__BB0_28;
$L__BB0_23:
	setp.ge.s32 	%p4, %r44, %r22;
	@%p4 bra 	$L__BB0_28;
	mul.wide.u32 	%rd28, %r34, 32;
	add.s64 	%rd19, %rd2, %rd28;
	mul.wide.s32 	%rd29, %r44, 32;
	add.s64 	%rd20, %rd3, %rd29;
	ld.global.u8 	%rs90, [%rd20];
	setp.eq.s16 	%p5, %rs90, 0;
	mov.b64 	%rd74, 0;
	@%p5 bra 	$L__BB0_27;
	mov.b64 	%rd73, 0;
$L__BB0_26:
	add.s64 	%rd31, %rd19, %rd73;
	st.global.u8 	[%rd31], %rs90;
	add.s64 	%rd74, %rd73, 1;
	add.s64 	%rd32, %rd20, %rd73;
	ld.global.u8 	%rs90, [%rd32+1];
	setp.ne.s16 	%p6, %rs90, 0;
	mov.u64 	%rd73, %rd74;
	@%p6 bra 	$L__BB0_26;
$L__BB0_27:
	mul.wide.u32 	%rd33, %r34, 32;
	add.s64 	%rd34, %rd2, %rd33;
	add.s64 	%rd35, %rd34, %rd74;
	mov.b16 	%rs17, 0;
	st.global.u8 	[%rd35], %rs17;
	ld.global.u8 	%rs18, [%rd20+16];
	ld.global.u8 	%rs19, [%rd20+17];
	ld.global.u8 	%rs20, [%rd20+18];
	ld.global.u8 	%rs21, [%rd20+19];
	ld.global.u8 	%rs22, [%rd20+20];
	ld.global.u8 	%rs23, [%rd20+21];
	ld.global.u8 	%rs24, [%rd20+22];
	ld.global.u8 	%rs25, [%rd20+23];
	ld.global.u8 	%rs26, [%rd20+24];
	ld.global.u8 	%rs27, [%rd20+25];
	ld.global.u8 	%rs28, [%rd20+26];
	ld.global.u8 	%rs29, [%rd20+27];
	ld.global.u8 	%rs30, [%rd20+28];
	ld.global.u8 	%rs31, [%rd20+29];
	ld.global.u8 	%rs32, [%rd20+30];
	ld.global.u8 	%rs33, [%rd20+31];
	st.global.u8 	[%rd34+16], %rs18;
	st.global.u8 	[%rd34+17], %rs19;
	st.global.u8 	[%rd34+18], %rs20;
	st.global.u8 	[%rd34+19], %rs21;
	st.global.u8 	[%rd34+20], %rs22;
	st.global.u8 	[%rd34+21], %rs23;
	st.global.u8 	[%rd34+22], %rs24;
	st.global.u8 	[%rd34+23], %rs25;
	st.global.u8 	[%rd34+24], %rs26;
	st.global.u8 	[%rd34+25], %rs27;
	st.global.u8 	[%rd34+26], %rs28;
	st.global.u8 	[%rd34+27], %rs29;
	st.global.u8 	[%rd34+28], %rs30;
	st.global.u8 	[%rd34+29], %rs31;
	st.global.u8 	[%rd34+30], %rs32;
	st.global.u8 	[%rd34+31], %rs33;
	add.s32 	%r44, %r44, 1;
$L__BB0_28:
	add.s32 	%r34, %r34, 1;
	setp.ne.s32 	%p18, %r34, %r1;
	@%p18 bra 	$L__BB0_2;
$L__BB0_29:
	ret;

}
	// .globl	_Z12d_binS_mergeP3_kvS0_S0_i
.visible .entry _Z12d_binS_mergeP3_kvS0_S0_i(
	.param .u64 .ptr .align 1 _Z12d_binS_mergeP3_kvS0_S0_i_param_0,
	.param .u64 .ptr .align 1 _Z12d_binS_mergeP3_kvS0_S0_i_param_1,
	.param .u64 .ptr .align 1 _Z12d_binS_mergeP3_kvS0_S0_i_param_2,
	.param .u32 _Z12d_binS_mergeP3_kvS0_S0_i_param_3
)
{
	.reg .pred 	%p<38>;
	.reg .b16 	%rs<79>;
	.reg .b32 	%r<179>;
	.reg .b64 	%rd<67>;

	ld.param.u64 	%rd19, [_Z12d_binS_mergeP3_kvS0_S0_i_param_0];
	ld.param.u64 	%rd20, [_Z12d_binS_mergeP3_kvS0_S0_i_param_1];
	ld.param.u64 	%rd18, [_Z12d_binS_mergeP3_kvS0_S0_i_param_2];
	ld.param.u32 	%r71, [_Z12d_binS_mergeP3_kvS0_S0_i_param_3];
	cvta.to.global.u64 	%rd1, %rd18;
	cvta.to.global.u64 	%rd2, %rd20;
	cvta.to.global.u64 	%rd3, %rd19;
	mov.u32 	%r72, %ctaid.x;
	mov.u32 	%r73, %ntid.x;
	mov.u32 	%r74, %tid.x;
	mad.lo.s32 	%r1, %r72, %r73, %r74;
	setp.ge.s32 	%p1, %r1, %r71;
	@%p1 bra 	$L__BB1_56;
	ld.param.u32 	%r130, [_Z12d_binS_mergeP3_kvS0_S0_i_param_3];
	mul.wide.s32 	%rd21, %r1, 32;
	add.s64 	%rd4, %rd3, %rd21;
	add.s32 	%r147, %r130, -1;
	ld.global.u8 	%rs72, [%rd4];
	setp.eq.s16 	%p2, %rs72, 0;
	mov.b32 	%r140, 0;
	@%p2 bra 	$L__BB1_4;
	mov.b32 	%r140, 0;
	mov.u16 	%rs67, %rs72;
	mov.u32 	%r139, %r140;
$L__BB1_3:
	cvt.u32.u16 	%r77, %rs67;
	cvt.s32.s8 	%r78, %r77;
	mad.lo.s32 	%r140, %r140, 10, %r78;
	add.s32 	%r6, %r139, 1;
	cvt.u64.u32 	%rd22, %r139;
	add.s64 	%rd23, %rd4, %rd22;
	ld.global.u8 	%rs67, [%rd23+1];
	setp.ne.s16 	%p3, %rs67, 0;
	mov.u32 	%r139, %r6;
	@%p3 bra 	$L__BB1_3;
$L__BB1_4:
	ld.param.u32 	%r131, [_Z12d_binS_mergeP3_kvS0_S0_i_param_3];
	mul.wide.s32 	%rd24, %r131, 32;
	add.s64 	%rd25, %rd2, %rd24;
	add.s64 	%rd5, %rd25, -32;
	ld.global.u8 	%rs68, [%rd25+-32];
	setp.eq.s16 	%p4, %rs68, 0;
	mov.b32 	%r143, 0;
	@%p4 bra 	$L__BB1_7;
	mov.b32 	%r143, 0;
	mov.u32 	%r142, %r143;
$L__BB1_6:
	cvt.u32.u16 	%r81, %rs68;
	cvt.s32.s8 	%r82, %r81;
	mad.lo.s32 	%r143, %r143, 10, %r82;
	add.s32 	%r11, %r142, 1;
	cvt.u64.u32 	%rd26, %r142;
	add.s64 	%rd27, %rd5, %rd26;
	ld.global.u8 	%rs68, [%rd27+1];
	setp.ne.s16 	%p5, %rs68, 0;
	mov.u32 	%r142, %r11;
	@%p5 bra 	$L__BB1_6;
$L__BB1_7:
	ld.param.u32 	%r158, [_Z12d_binS_mergeP3_kvS0_S0_i_param_3];
	setp.gt.s32 	%p6, %r140, %r143;
	mov.b32 	%r157, 0;
	@%p6 bra 	$L__BB1_25;
	ld.global.u8 	%rs69, [%rd2];
	setp.eq.s16 	%p7, %rs69, 0;
	mov.b32 	%r146, 0;
	@%p7 bra 	$L__BB1_11;
	mov.b32 	%r146, 0;
	mov.u32 	%r145, %r146;
$L__BB1_10:
	cvt.u32.u16 	%r86, %rs69;
	cvt.s32.s8 	%r87, %r86;
	mad.lo.s32 	%r146, %r146, 10, %r87;
	add.s32 	%r16, %r145, 1;
	cvt.u64.u32 	%rd28, %r145;
	add.s64 	%rd29, %rd2, %rd28;
	ld.global.u8 	%rs69, [%rd29+1];
	setp.ne.s16 	%p8, %rs69, 0;
	mov.u32 	%r145, %r16;
	@%p8 bra 	$L__BB1_10;
$L__BB1_11:
	setp.lt.s32 	%p9, %r140, %r146;
	mov.b32 	%r157, 0;
	mov.u32 	%r158, %r157;
	@%p9 bra 	$L__BB1_25;
	ld.param.u32 	%r133, [_Z12d_binS_mergeP3_kvS0_S0_i_param_3];
	setp.lt.s32 	%p10, %r133, 1;
	@%p10 bra 	$L__BB1_25;
	mov.b32 	%r148, 0;
$L__BB1_14:
	setp.eq.s16 	%p11, %rs72, 0;
	add.s32 	%r93, %r147, %r148;
	shr.u32 	%r158, %r93, 1;
	mov.b32 	%r151, 0;
	@%p11 bra 	$L__BB1_17;
	mov.b32 	%r151, 0;
	mov.u16 	%rs70, %rs72;
	mov.u32 	%r150, %r151;
$L__BB1_16:
	cvt.u32.u16 	%r95, %rs70;
	cvt.s32.s8 	%r96, %r95;
	mad.lo.s32 	%r151, %r151, 10, %r96;
	add.s32 	%r24, %r150, 1;
	cvt.u64.u32 	%rd30, %r150;
	add.s64 	%rd31, %rd4, %rd30;
	ld.global.u8 	%rs70, [%rd31+1];
	setp.ne.s16 	%p12, %rs70, 0;
	mov.u32 	%r150, %r24;
	@%p12 bra 	$L__BB1_16;
$L__BB1_17:
	mul.wide.u32 	%rd32, %r158, 32;
	add.s64 	%rd6, %rd2, %rd32;
	ld.global.u8 	%rs71, [%rd6];
	setp.eq.s16 	%p13, %rs71, 0;
	mov.b32 	%r154, 0;
	@%p13 bra 	$L__BB1_20;
	mov.b32 	%r154, 0;
	mov.u32 	%r153, %r154;
$L__BB1_19:
	cvt.u32.u16 	%r99, %rs71;
	cvt.s32.s8 	%r100, %r99;
	mad.lo.s32 	%r154, %r154, 10, %r100;
	add.s32 	%r29, %r153, 1;
	cvt.u64.u32 	%rd33, %r153;
	add.s64 	%rd34, %rd6, %rd33;
	ld.global.u8 	%rs71, [%rd34+1];
	setp.ne.s16 	%p14, %rs71, 0;
	mov.u32 	%r153, %r29;
	@%p14 bra 	$L__BB1_19;
$L__BB1_20:
	setp.ge.s32 	%p15, %r151, %r154;
	@%p15 bra 	$L__BB1_22;
	add.s32 	%r147, %r158, -1;
	bra.uni 	$L__BB1_24;
$L__BB1_22:
	setp.le.s32 	%p16, %r151, %r154;
	mov.b32 	%r157, 1;
	@%p16 bra 	$L__BB1_25;
	add.s32 	%r148, %r158, 1;
$L__BB1_24:
	setp.le.s32 	%p17, %r148, %r147;
	mov.b32 	%r157, 0;
	@%p17 bra 	$L__BB1_14;
$L__BB1_25:
	setp.eq.s16 	%p18, %rs72, 0;
	add.s32 	%r103, %r157, %r1;
	add.s32 	%r104, %r103, %r158;
	mul.wide.s32 	%rd36, %r104, 32;
	add.s64 	%rd7, %rd1, %rd36;
	mov.b64 	%rd64, 0;
	@%p18 bra 	$L__BB1_28;
	mov.b64 	%rd63, 0;
$L__BB1_27:
	add.s64 	%rd38, %rd7, %rd63;
	st.global.u8 	[%rd38], %rs72;
	add.s64 	%rd64, %rd63, 1;
	add.s64 	%rd39, %rd4, %rd63;
	ld.global.u8 	%rs72, [%rd39+1];
	setp.ne.s16 	%p19, %rs72, 0;
	mov.u64 	%rd63, %rd64;
	@%p19 bra 	$L__BB1_27;
$L__BB1_28:
	add.s64 	%rd40, %rd7, %rd64;
	mov.b16 	%rs33, 0;
	st.global.u8 	[%rd40], %rs33;
	ld.global.u8 	%rs34, [%rd4+16];
	ld.global.u8 	%rs35, [%rd4+17];
	ld.global.u8 	%rs36, [%rd4+18];
	ld.global.u8 	%rs37, [%rd4+19];
	ld.global.u8 	%rs38, [%rd4+20];
	ld.global.u8 	%rs39, [%rd4+21];
	ld.global.u8 	%rs40, [%rd4+22];
	ld.global.u8 	%rs41, [%rd4+23];
	ld.global.u8 	%rs42, [%rd4+24];
	ld.global.u8 	%rs43, [%rd4+25];
	ld.global.u8 	%rs44, [%rd4+26];
	ld.global.u8 	%rs45, [%rd4+27];
	ld.global.u8 	%rs46, [%rd4+28];
	ld.global.u8 	%rs47, [%rd4+29];
	ld.global.u8 	%rs48, [%rd4+30];
	ld.global.u8 	%rs49, [%rd4+31];
	st.global.u8 	[%rd7+16], %rs34;
	st.global.u8 	[%rd7+17], %rs35;
	st.global.u8 	[%rd7+18], %rs36;
	st.global.u8 	[%rd7+19], %rs37;
	st.global.u8 	[%rd7+20], %rs38;
	st.global.u8 	[%rd7+21], %rs39;
	st.global.u8 	[%rd7+22], %rs40;
	st.global.u8 	[%rd7+23], %rs41;
	st.global.u8 	[%rd7+24], %rs42;
	st.global.u8 	[%rd7+25], %rs43;
	st.global.u8 	[%rd7+26], %rs44;
	st.global.u8 	[%rd7+27], %rs45;
	st.global.u8 	[%rd7+28], %rs46;
	st.global.u8 	[%rd7+29], %rs47;
	st.global.u8 	[%rd7+30], %rs48;
	st.global.u8 	[%rd7+31], %rs49;
	add.s64 	%rd11, %rd2, %rd21;
	ld.global.u8 	%rs78, [%rd11];
	setp.eq.s16 	%p20, %rs78, 0;
	mov.b32 	%r161, 0;
	@%p20 bra 	$L__BB1_31;
	mov.b32 	%r161, 0;
	mov.u16 	%rs73, %rs78;
	mov.u32 	%r160, %r161;
$L__BB1_30:
	cvt.u32.u16 	%r107, %rs73;
	cvt.s32.s8 	%r108, %r107;
	mad.lo.s32 	%r161, %r161, 10, %r108;
	add.s32 	%r40, %r160, 1;
	cvt.u64.u32 	%rd42, %r160;
	add.s64 	%rd43, %rd11, %rd42;
	ld.global.u8 	%rs73, [%rd43+1];
	setp.ne.s16 	%p21, %rs73, 0;
	mov.u32 	%r160, %r40;
	@%p21 bra 	$L__BB1_30;
$L__BB1_31:
	ld.param.u32 	%r134, [_Z12d_binS_mergeP3_kvS0_S0_i_param_3];
	mul.wide.s32 	%rd44, %r134, 32;
	add.s64 	%rd45, %rd3, %rd44;
	add.s64 	%rd12, %rd45, -32;
	ld.global.u8 	%rs74, [%rd45+-32];
	setp.eq.s16 	%p22, %rs74, 0;
	mov.b32 	%r164, 0;
	@%p22 bra 	$L__BB1_34;
	mov.b32 	%r164, 0;
	mov.u32 	%r163, %r164;
$L__BB1_33:
	cvt.u32.u16 	%r111, %rs74;
	cvt.s32.s8 	%r112, %r111;
	mad.lo.s32 	%r164, %r164, 10, %r112;
	add.s32 	%r45, %r163, 1;
	cvt.u64.u32 	%rd46, %r163;
	add.s64 	%rd47, %rd12, %rd46;
	ld.global.u8 	%rs74, [%rd47+1];
	setp.ne.s16 	%p23, %rs74, 0;
	mov.u32 	%r163, %r45;
	@%p23 bra 	$L__BB1_33;
$L__BB1_34:
	ld.param.u32 	%r178, [_Z12d_binS_mergeP3_kvS0_S0_i_param_3];
	setp.gt.s32 	%p24, %r161, %r164;
	@%p24 bra 	$L__BB1_52;
	ld.global.u8 	%rs75, [%rd3];
	setp.eq.s16 	%p25, %rs75, 0;
	mov.b32 	%r167, 0;
	@%p25 bra 	$L__BB1_38;
	mov.b32 	%r167, 0;
	mov.u32 	%r166, %r167;
$L__BB1_37:
	cvt.u32.u16 	%r115, %rs75;
	cvt.s32.s8 	%r116, %r115;
	mad.lo.s32 	%r167, %r167, 10, %r116;
	add.s32 	%r50, %r166, 1;
	cvt.u64.u32 	%rd48, %r166;
	add.s64 	%rd49, %rd3, %rd48;
	ld.global.u8 	%rs75, [%rd49+1];
	setp.ne.s16 	%p26, %rs75, 0;
	mov.u32 	%r166, %r50;
	@%p26 bra 	$L__BB1_37;
$L__BB1_38:
	setp.lt.s32 	%p27, %r161, %r167;
	mov.b32 	%r178, 0;
	@%p27 bra 	$L__BB1_52;
	ld.param.u32 	%r136, [_Z12d_binS_mergeP3_kvS0_S0_i_param_3];
	setp.lt.s32 	%p28, %r136, 1;
	@%p28 bra 	$L__BB1_52;
	ld.param.u32 	%r137, [_Z12d_binS_mergeP3_kvS0_S0_i_param_3];
	add.s32 	%r168, %r137, -1;
	mov.b32 	%r169, 0;
$L__BB1_41:
	setp.eq.s16 	%p29, %rs78, 0;
	add.s32 	%r121, %r168, %r169;
	shr.u32 	%r178, %r121, 1;
	mov.b32 	%r172, 0;
	@%p29 bra 	$L__BB1_44;
	mov.b32 	%r172, 0;
	mov.u16 	%rs76, %rs78;
	mov.u32 	%r171, %r172;
$L__BB1_43:
	cvt.u32.u16 	%r123, %rs76;
	cvt.s32.s8 	%r124, %r123;
	mad.lo.s32 	%r172, %r172, 10, %r124;
	add.s32 	%r59, %r171, 1;
	cvt.u64.u32 	%rd50, %r171;
	add.s64 	%rd51, %rd11, %rd50;
	ld.global.u8 	%rs76, [%rd51+1];
	setp.ne.s16 	%p30, %rs76, 0;
	mov.u32 	%r171, %r59;
	@%p30 bra 	$L__BB1_43;
$L__BB1_44:
	mul.wide.u32 	%rd52, %r178, 32;
	add.s64 	%rd13, %rd3, %rd52;
	ld.global.u8 	%rs77, [%rd13];
	setp.eq.s16 	%p31, %rs77, 0;
	mov.b32 	%r175, 0;
	@%p31 bra 	$L__BB1_47;
	mov.b32 	%r175, 0;
	mov.u32 	%r174, %r175;
$L__BB1_46:
	cvt.u32.u16 	%r127, %rs77;
	cvt.s32.s8 	%r128, %r127;
	mad.lo.s32 	%r175, %r175, 10, %r128;
	add.s32 	%r64, %r174, 1;
	cvt.u64.u32 	%rd53, %r174;
	add.s64 	%rd54, %rd13, %rd53;
	ld.global.u8 	%rs77, [%rd54+1];
	setp.ne.s16 	%p32, %rs77, 0;
	mov.u32 	%r174, %r64;
	@%p32 bra 	$L__BB1_46;
$L__BB1_47:
	setp.ge.s32 	%p33, %r172, %r175;
	@%p33 bra 	$L__BB1_49;
	add.s32 	%r168, %r178, -1;
	bra.uni 	$L__BB1_51;
$L__BB1_49:
	setp.le.s32 	%p34, %r172, %r175;
	@%p34 bra 	$L__BB1_52;
	add.s32 	%r169, %r178, 1;
$L__BB1_51:
	setp.le.s32 	%p35, %r169, %r168;
	@%p35 bra 	$L__BB1_41;
$L__BB1_52:
	ld.param.u64 	%rd62, [_Z12d_binS_mergeP3_kvS0_S0_i_param_2];
	setp.eq.s16 	%p36, %rs78, 0;
	add.s32 	%r129, %r178, %r1;
	cvta.to.global.u64 	%rd56, %rd62;
	mul.wide.s32 	%rd57, %r129, 32;
	add.s64 	%rd14, %rd56, %rd57;
	mov.b64 	%rd66, 0;
	@%p36 bra 	$L__BB1_55;
	mov.b64 	%rd65, 0;
$L__BB1_54:
	add.s64 	%rd59, %rd14, %rd65;
	st.global.u8 	[%rd59], %rs78;
	add.s64 	%rd66, %rd65, 1;
	add.s64 	%rd60, %rd11, %rd65;
	ld.global.u8 	%rs78, [%rd60+1];
	setp.ne.s16 	%p37, %rs78, 0;
	mov.u64 	%rd65, %rd66;
	@%p37 bra 	$L__BB1_54;
$L__BB1_55:
	add.s64 	%rd61, %rd14, %rd66;
	mov.b16 	%rs50, 0;
	st.global.u8 	[%rd61], %rs50;
	ld.global.u8 	%rs51, [%rd4+16];
	ld.global.u8 	%rs52, [%rd4+17];
	ld.global.u8 	%rs53, [%rd4+18];
	ld.global.u8 	%rs54, [%rd4+19];
	ld.global.u8 	%rs55, [%rd4+20];
	ld.global.u8 	%rs56, [%rd4+21];
	ld.global.u8 	%rs57, [%rd4+22];
	ld.global.u8 	%rs58, [%rd4+23];
	ld.global.u8 	%rs59, [%rd4+24];
	ld.global.u8 	%rs60, [%rd4+25];
	ld.global.u8 	%rs61, [%rd4+26];
	ld.global.u8 	%rs62, [%rd4+27];
	ld.global.u8 	%rs63, [%rd4+28];
	ld.global.u8 	%rs64, [%rd4+29];
	ld.global.u8 	%rs65, [%rd4+30];
	ld.global.u8 	%rs66, [%rd4+31];
	st.global.u8 	[%rd14+16], %rs51;
	st.global.u8 	[%rd14+17], %rs52;
	st.global.u8 	[%rd14+18], %rs53;
	st.global.u8 	[%rd14+19], %rs54;
	st.global.u8 	[%rd14+20], %rs55;
	st.global.u8 	[%rd14+21], %rs56;
	st.global.u8 	[%rd14+22], %rs57;
	st.global.u8 	[%rd14+23], %rs58;
	st.global.u8 	[%rd14+24], %rs59;
	st.global.u8 	[%rd14+25], %rs60;
	st.global.u8 	[%rd14+26], %rs61;
	st.global.u8 	[%rd14+27], %rs62;
	st.global.u8 	[%rd14+28], %rs63;
	st.global.u8 	[%rd14+29], %rs64;
	st.global.u8 	[%rd14+30], %rs65;
	st.global.u8 	[%rd14+31], %rs66;
$L__BB1_56:
	ret;

}


// ===== COMPILED SASS (sm_100) =====

	.target	sm_100

	.elftype	@"ET_EXEC"


//--------------------- .note.nv.tkinfo           --------------------------
	.section	.note.nv.tkinfo,"",@"SHT_NOTE"
	.sectionflags	@"SHF_NOTE_NV_TKINFO"
	.tkinfo
        /*0018*/ 	.word	0x00000002
        /*0030*/ 	.string	""
        /*0030*/ 	.string	"ptxas"
        /*0030*/ 	.string	"Cuda compilation tools, release 13.0, V13.0.88"
        /*0030*/ 	.string	"Build cuda_13.0.r13.0/compiler.36424714_0"
        /*0030*/ 	.string	"-arch sm_100 -m 64 "



//--------------------- .note.nv.cuinfo           --------------------------
	.section	.note.nv.cuinfo,"",@"SHT_NOTE"
	.sectionflags	@"SHF_NOTE_NV_CUINFO"
        /*0018*/ 	.short	0x0002
        /*001a*/ 	.short	0x0064
        /*001c*/ 	.short	0x0082
	.zero		2


//--------------------- .nv.info                  --------------------------
	.section	.nv.info,"",@"SHT_CUDA_INFO"
	.align	4


	//----- nvinfo : EIATTR_REGCOUNT
	.align		4
        /*0000*/ 	.byte	0x04, 0x2f
        /*0002*/ 	.short	(.L_1 - .L_0)
	.align		4
.L_0:
        /*0004*/ 	.word	index@(_Z14d_serial_mergeP3_kvS0_S0_i)
        /*0008*/ 	.word	0x00000020


	//----- nvinfo : EIATTR_FRAME_SIZE
	.align		4
.L_1:
        /*000c*/ 	.byte	0x04, 0x11
        /*000e*/ 	.short	(.L_3 - .L_2)
	.align		4
.L_2:
        /*0010*/ 	.word	index@(_Z14d_serial_mergeP3_kvS0_S0_i)
        /*0014*/ 	.word	0x00000000


	//----- nvinfo : EIATTR_REGCOUNT
	.align		4
.L_3:
        /*0018*/ 	.byte	0x04, 0x2f
        /*001a*/ 	.short	(.L_5 - .L_4)
	.align		4
.L_4:
        /*001c*/ 	.word	index@(_Z12d_binS_mergeP3_kvS0_S0_i)
        /*0020*/ 	.word	0x00000020


	//----- nvinfo : EIATTR_FRAME_SIZE
	.align		4
.L_5:
        /*0024*/ 	.byte	0x04, 0x11
        /*0026*/ 	.short	(.L_7 - .L_6)
	.align		4
.L_6:
        /*0028*/ 	.word	index@(_Z12d_binS_mergeP3_kvS0_S0_i)
        /*002c*/ 	.word	0x00000000


	//----- nvinfo : EIATTR_MIN_STACK_SIZE
	.align		4
.L_7:
        /*0030*/ 	.byte	0x04, 0x12
        /*0032*/ 	.short	(.L_9 - .L_8)
	.align		4
.L_8:
        /*0034*/ 	.word	index@(_Z12d_binS_mergeP3_kvS0_S0_i)
        /*0038*/ 	.word	0x00000000


	//----- nvinfo : EIATTR_MIN_STACK_SIZE
	.align		4
.L_9:
        /*003c*/ 	.byte	0x04, 0x12
        /*003e*/ 	.short	(.L_11 - .L_10)
	.align		4
.L_10:
        /*0040*/ 	.word	index@(_Z14d_serial_mergeP3_kvS0_S0_i)
        /*0044*/ 	.word	0x00000000
.L_11:


//--------------------- .nv.compat                --------------------------
	.section	.nv.compat,"",@"SHT_CUDA_COMPAT_INFO"
	.align	4
        /*0000*/ 	.byte	0x02, 0x09, 0x00, 0x00, 0x02, 0x02, 0x01, 0x00, 0x02, 0x05, 0x05, 0x00, 0x03, 0x07, 0x01, 0x01
        /*0010*/ 	.byte	0x02, 0x03, 0x00, 0x00, 0x02, 0x06, 0x01, 0x00, 0x04, 0x0b, 0x08, 0x00, 0x09, 0x00, 0x00, 0x00
        /*0020*/ 	.byte	0x00, 0x00, 0x00, 0x00


//--------------------- .nv.info._Z12d_binS_mergeP3_kvS0_S0_i --------------------------
	.section	.nv.info._Z12d_binS_mergeP3_kvS0_S0_i,"",@"SHT_CUDA_INFO"
	.sectionflags	@""
	.align	4


	//----- nvinfo : EIATTR_CUDA_API_VERSION
	.align		4
        /*0000*/ 	.byte	0x04, 0x37
        /*0002*/ 	.short	(.L_13 - .L_12)
.L_12:
        /*0004*/ 	.word	0x00000082


	//----- nvinfo : EIATTR_KPARAM_INFO
	.align		4
.L_13:
        /*0008*/ 	.byte	0x04, 0x17
        /*000a*/ 	.short	(.L_15 - .L_14)
.L_14:
        /*000c*/ 	.word	0x00000000
        /*0010*/ 	.short	0x0003
        /*0012*/ 	.short	0x0018
        /*0014*/ 	.byte	0x00, 0xf0, 0x11, 0x00


	//----- nvinfo : EIATTR_KPARAM_INFO
	.align		4
.L_15:
        /*0018*/ 	.byte	0x04, 0x17
        /*001a*/ 	.short	(.L_17 - .L_16)
.L_16:
        /*001c*/ 	.word	0x00000000
        /*0020*/ 	.short	0x0002
        /*0022*/ 	.short	0x0010
        /*0024*/ 	.byte	0x00, 0xf5, 0x21, 0x00


	//----- nvinfo : EIATTR_KPARAM_INFO
	.align		4
.L_17:
        /*0028*/ 	.byte	0x04, 0x17
        /*002a*/ 	.short	(.L_19 - .L_18)
.L_18:
        /*002c*/ 	.word	0x00000000
        /*0030*/ 	.short	0x0001
        /*0032*/ 	.short	0x0008
        /*0034*/ 	.byte	0x00, 0xf5, 0x21, 0x00


	//----- nvinfo : EIATTR_KPARAM_INFO
	.align		4
.L_19:
        /*0038*/ 	.byte	0x04, 0x17
        /*003a*/ 	.short	(.L_21 - .L_20)
.L_20:
        /*003c*/ 	.word	0x00000000
        /*0040*/ 	.short	0x0000
        /*0042*/ 	.short	0x0000
        /*0044*/ 	.byte	0x00, 0xf5, 0x21, 0x00


	//----- nvinfo : EIATTR_SPARSE_MMA_MASK
	.align		4
.L_21:
        /*0048*/ 	.byte	0x03, 0x50
        /*004a*/ 	.short	0x0000


	//----- nvinfo : EIATTR_MAXREG_COUNT
	.align		4
        /*004c*/ 	.byte	0x03, 0x1b
        /*004e*/ 	.short	0x00ff


	//----- nvinfo : EIATTR_MERCURY_ISA_VERSION
	.align		4
        /*0050*/ 	.byte	0x03, 0x5f
        /*0052*/ 	.short	0x0101


	//----- nvinfo : EIATTR_VRC_CTA_INIT_COUNT
	.align		4
        /*0054*/ 	.byte	0x02, 0x4a
	.zero		1
	.zero		1


	//----- nvinfo : EIATTR_EXIT_INSTR_OFFSETS
	.align		4
        /*0058*/ 	.byte	0x04, 0x1c
        /*005a*/ 	.short	(.L_23 - .L_22)


	//   ....[0]....
.L_22:
        /*005c*/ 	.word	0x00000070


	//   ....[1]....
        /*0060*/ 	.word	0x00001760


	//----- nvinfo : EIATTR_CRS_STACK_SIZE
	.align		4
.L_23:
        /*0064*/ 	.byte	0x04, 0x1e
        /*0066*/ 	.short	(.L_25 - .L_24)
.L_24:
        /*0068*/ 	.word	0x00000000


	//----- nvinfo : EIATTR_CBANK_PARAM_SIZE
	.align		4
.L_25:
        /*006c*/ 	.byte	0x03, 0x19
        /*006e*/ 	.short	0x001c


	//----- nvinfo : EIATTR_PARAM_CBANK
	.align		4
        /*0070*/ 	.byte	0x04, 0x0a
        /*0072*/ 	.short	(.L_27 - .L_26)
	.align		4
.L_26:
        /*0074*/ 	.word	index@(.nv.constant0._Z12d_binS_mergeP3_kvS0_S0_i)
        /*0078*/ 	.short	0x0380
        /*007a*/ 	.short	0x001c


	//----- nvinfo : EIATTR_SW_WAR
	.align		4
.L_27:
        /*007c*/ 	.byte	0x04, 0x36
        /*007e*/ 	.short	(.L_29 - .L_28)
.L_28:
        /*0080*/ 	.word	0x00000008
.L_29:


//--------------------- .nv.info._Z14d_serial_mergeP3_kvS0_S0_i --------------------------
	.section	.nv.info._Z14d_serial_mergeP3_kvS0_S0_i,"",@"SHT_CUDA_INFO"
	.sectionflags	@""
	.align	4


	//----- nvinfo : EIATTR_CUDA_API_VERSION
	.align		4
        /*0000*/ 	.byte	0x04, 0x37
        /*0002*/ 	.short	(.L_31 - .L_30)
.L_30:
        /*0004*/ 	.word	0x00000082


	//----- nvinfo : EIATTR_KPARAM_INFO
	.align		4
.L_31:
        /*0008*/ 	.byte	0x04, 0x17
        /*000a*/ 	.short	(.L_33 - .L_32)
.L_32:
        /*000c*/ 	.word	0x00000000
        /*0010*/ 	.short	0x0003
        /*0012*/ 	.short	0x0018
        /*0014*/ 	.byte	0x00, 0xf0, 0x11, 0x00


	//----- nvinfo : EIATTR_KPARAM_INFO
	.align		4
.L_33:
        /*0018*/ 	.byte	0x04, 0x17
        /*001a*/ 	.short	(.L_35 - .L_34)
.L_34:
        /*001c*/ 	.word	0x00000000
        /*0020*/ 	.short	0x0002
        /*0022*/ 	.short	0x0010
        /*0024*/ 	.byte	0x00, 0xf5, 0x21, 0x00


	//----- nvinfo : EIATTR_KPARAM_INFO
	.align		4
.L_35:
        /*0028*/ 	.byte	0x04, 0x17
        /*002a*/ 	.short	(.L_37 - .L_36)
.L_36:
        /*002c*/ 	.word	0x00000000
        /*0030*/ 	.short	0x0001
        /*0032*/ 	.short	0x0008
        /*0034*/ 	.byte	0x00, 0xf5, 0x21, 0x00


	//----- nvinfo : EIATTR_KPARAM_INFO
	.align		4
.L_37:
        /*0038*/ 	.byte	0x04, 0x17
        /*003a*/ 	.short	(.L_39 - .L_38)
.L_38:
        /*003c*/ 	.word	0x00000000
        /*0040*/ 	.short	0x0000
        /*0042*/ 	.short	0x0000
        /*0044*/ 	.byte	0x00, 0xf5, 0x21, 0x00


	//----- nvinfo : EIATTR_SPARSE_MMA_MASK
	.align		4
.L_39:
        /*0048*/ 	.byte	0x03, 0x50
        /*004a*/ 	.short	0x0000


	//----- nvinfo : EIATTR_MAXREG_COUNT
	.align		4
        /*004c*/ 	.byte	0x03, 0x1b
        /*004e*/ 	.short	0x00ff


	//----- nvinfo : EIATTR_MERCURY_ISA_VERSION
	.align		4
        /*0050*/ 	.byte	0x03, 0x5f
        /*0052*/ 	.short	0x0101


	//----- nvinfo : EIATTR_VRC_CTA_INIT_COUNT
	.align		4
        /*0054*/ 	.byte	0x02, 0x4a
	.zero		1
	.zero		1


	//----- nvinfo : EIATTR_EXIT_INSTR_OFFSETS
	.align		4
        /*0058*/ 	.byte	0x04, 0x1c
        /*005a*/ 	.short	(.L_41 - .L_40)


	//   ....[0]....
.L_40:
        /*005c*/ 	.word	0x00000030


	//   ....[1]....
        /*0060*/ 	.word	0x00001230


	//----- nvinfo : EIATTR_CBANK_PARAM_SIZE
	.align		4
.L_41:
        /*0064*/ 	.byte	0x03, 0x19
        /*0066*/ 	.short	0x001c


	//----- nvinfo : EIATTR_PARAM_CBANK
	.align		4
        /*0068*/ 	.byte	0x04, 0x0a
        /*006a*/ 	.short	(.L_43 - .L_42)
	.align		4
.L_42:
        /*006c*/ 	.word	index@(.nv.constant0._Z14d_serial_mergeP3_kvS0_S0_i)
        /*0070*/ 	.short	0x0380
        /*0072*/ 	.short	0x001c


	//----- nvinfo : EIATTR_SW_WAR
	.align		4
.L_43:
        /*0074*/ 	.byte	0x04, 0x36
        /*0076*/ 	.short	(.L_45 - .L_44)
.L_44:
        /*0078*/ 	.word	0x00000008
.L_45:


//--------------------- .nv.callgraph             --------------------------
	.section	.nv.callgraph,"",@"SHT_CUDA_CALLGRAPH"
	.align	4
	.sectionentsize	8
	.align		4
        /*0000*/ 	.word	0x00000000
	.align		4
        /*0004*/ 	.word	0xffffffff
	.align		4
        /*0008*/ 	.word	0x00000000
	.align		4
        /*000c*/ 	.word	0xfffffffe
	.align		4
        /*0010*/ 	.word	0x00000000
	.align		4
        /*0014*/ 	.word	0xfffffffd
	.align		4
        /*0018*/ 	.word	0x00000000
	.align		4
        /*001c*/ 	.word	0xfffffffc


//--------------------- .text._Z12d_binS_mergeP3_kvS0_S0_i --------------------------
	.section	.text._Z12d_binS_mergeP3_kvS0_S0_i,"ax",@progbits
	.align	128
        .global         _Z12d_binS_mergeP3_kvS0_S0_i
        .type           _Z12d_binS_mergeP3_kvS0_S0_i,@function
        .size           _Z12d_binS_mergeP3_kvS0_S0_i,(.L_x_61 - _Z12d_binS_mergeP3_kvS0_S0_i)
        .other          _Z12d_binS_mergeP3_kvS0_S0_i,@"STO_CUDA_ENTRY STV_DEFAULT"
_Z12d_binS_mergeP3_kvS0_S0_i:
.text._Z12d_binS_mergeP3_kvS0_S0_i:
[----:B------:R-:W-:Y:S01]  /*0000*/  LDC R1, c[0x0][0x37c] ;  /* 0x0000df00ff017b82 */ /* 0x000fe20000000800 */
[----:B------:R-:W0:Y:S07]  /*0010*/  S2R R3, SR_TID.X ;  /* 0x0000000000037919 */ /* 0x000e2e0000002100 */
[----:B------:R-:W0:Y:S08]  /*0020*/  S2UR UR4, SR_CTAID.X ;  /* 0x00000000000479c3 */ /* 0x000e300000002500 */
[----:B------:R-:W0:Y:S08]  /*0030*/  LDC R0, c[0x0][0x360] ;  /* 0x0000d800ff007b82 */ /* 0x000e300000000800 */
[----:B------:R-:W1:Y:S01]  /*0040*/  LDC R9, c[0x0][0x398] ;  /* 0x0000e600ff097b82 */ /* 0x000e620000000800 */
[----:B0-----:R-:W-:-:S05]  /*0050*/  IMAD R0, R0, UR4, R3 ;  /* 0x0000000400007c24 */ /* 0x001fca000f8e0203 */
[----:B-1----:R-:W-:-:S13]  /*0060*/  ISETP.GE.AND P0, PT, R0, R9, PT ;  /* 0x000000090000720c */ /* 0x002fda0003f06270 */
[----:B------:R-:W-:Y:S05]  /*0070*/  @P0 EXIT ;  /* 0x000000000000094d */ /* 0x000fea0003800000 */
[----:B------:R-:W0:Y:S01]  /*0080*/  LDC.64 R2, c[0x0][0x380] ;  /* 0x0000e000ff027b82 */ /* 0x000e220000000a00 */
[----:B------:R-:W1:Y:S01]  /*0090*/  LDCU.64 UR6, c[0x0][0x358] ;  /* 0x00006b00ff0677ac */ /* 0x000e620008000a00 */
[----:B0-----:R-:W-:-:S05]  /*00a0*/  IMAD.WIDE R2, R0, 0x20, R2 ;  /* 0x0000002000027825 */ /* 0x001fca00078e0202 */
[----:B-1----:R-:W2:Y:S01]  /*00b0*/  LDG.E.U8 R6, desc[UR6][R2.64] ;  /* 0x0000000602067981 */ /* 0x002ea2000c1e1100 */
[----:B------:R-:W-:Y:S01]  /*00c0*/  BSSY.RECONVERGENT B0, `(.L_x_0) ;  /* 0x0000010000007945 */ /* 0x000fe20003800200 */
[----:B------:R-:W-:Y:S01]  /*00d0*/  IMAD.MOV.U32 R7, RZ, RZ, RZ ;  /* 0x000000ffff077224 */ /* 0x000fe200078e00ff */
[----:B--2---:R-:W-:-:S13]  /*00e0*/  ISETP.NE.AND P0, PT, R6, RZ, PT ;  /* 0x000000ff0600720c */ /* 0x004fda0003f05270 */
[----:B------:R-:W-:Y:S05]  /*00f0*/  @!P0 BRA `(.L_x_1) ;  /* 0x0000000000308947 */ /* 0x000fea0003800000 */
[----:B------:R-:W-:Y:S01]  /*0100*/  IMAD.MOV.U32 R7, RZ, RZ, RZ ;  /* 0x000000ffff077224 */ /* 0x000fe200078e00ff */
[----:B------:R-:W-:Y:S01]  /*0110*/  PRMT R8, R6, 0x7610, R8 ;  /* 0x0000761006087816 */ /* 0x000fe20000000008 */
[----:B------:R-:W-:-:S07]  /*0120*/  IMAD.MOV.U32 R11, RZ, RZ, RZ ;  /* 0x000000ffff0b7224 */ /* 0x000fce00078e00ff */
.L_x_2:
[----:B------:R-:W-:Y:S02]  /*0130*/  IADD3 R4, P0, PT, R2, R11, RZ ;  /* 0x0000000b02047210 */ /* 0x000fe40007f1e0ff */
[----:B------:R-:W-:-:S03]  /*0140*/  LOP3.LUT R10, R8, 0xffff, RZ, 0xc0, !PT ;  /* 0x0000ffff080a7812 */ /* 0x000fc600078ec0ff */
[----:B------:R-:W-:-:S05]  /*0150*/  IMAD.X R5, RZ, RZ, R3, P0 ;  /* 0x000000ffff057224 */ /* 0x000fca00000e0603 */
[----:B------:R-:W2:Y:S01]  /*0160*/  LDG.E.U8 R8, desc[UR6][R4.64+0x1] ;  /* 0x0000010604087981 */ /* 0x000ea2000c1e1100 */
[----:B------:R-:W-:Y:S01]  /*0170*/  PRMT R10, R10, 0x8880, RZ ;  /* 0x000088800a0a7816 */ /* 0x000fe200000000ff */
[----:B------:R-:W-:-:S04]  /*0180*/  VIADD R11, R11, 0x1 ;  /* 0x000000010b0b7836 */ /* 0x000fc80000000000 */
[----:B------:R-:W-:Y:S01]  /*0190*/  IMAD R7, R7, 0xa, R10 ;  /* 0x0000000a07077824 */ /* 0x000fe200078e020a */
[----:B--2---:R-:W-:-:S13]  /*01a0*/  ISETP.NE.AND P0, PT, R8, RZ, PT ;  /* 0x000000ff0800720c */ /* 0x004fda0003f05270 */
[----:B------:R-:W-:Y:S05]  /*01b0*/  @P0 BRA `(.L_x_2) ;  /* 0xfffffffc00dc0947 */ /* 0x000fea000383ffff */
.L_x_1:
[----:B------:R-:W-:Y:S05]  /*01c0*/  BSYNC.RECONVERGENT B0 ;  /* 0x0000000000007941 */ /* 0x000fea0003800200 */
.L_x_0:
[----:B------:R-:W0:Y:S02]  /*01d0*/  LDCU.64 UR4, c[0x0][0x388] ;  /* 0x00007100ff0477ac */ /* 0x000e240008000a00 */
[----:B0-----:R-:W-:Y:S02]  /*01e0*/  IMAD.U32 R4, RZ, RZ, UR4 ;  /* 0x00000004ff047e24 */ /* 0x001fe4000f8e00ff */
[----:B------:R-:W-:Y:S02]  /*01f0*/  IMAD.U32 R5, RZ, RZ, UR5 ;  /* 0x00000005ff057e24 */ /* 0x000fe4000f8e00ff */
[----:B------:R-:W-:-:S05]  /*0200*/  IMAD.WIDE R10, R9, 0x20, R4 ;  /* 0x00000020090a7825 */ /* 0x000fca00078e0204 */
[----:B------:R-:W2:Y:S01]  /*0210*/  LDG.E.U8 R8, desc[UR6][R10.64+-0x20] ;  /* 0xffffe0060a087981 */ /* 0x000ea2000c1e1100 */
[----:B------:R-:W-:Y:S01]  /*0220*/  IMAD.MOV.U32 R14, RZ, RZ, RZ ;  /* 0x000000ffff0e7224 */ /* 0x000fe200078e00ff */
[----:B--2---:R-:W-:-:S13]  /*0230*/  ISETP.NE.AND P0, PT, R8, RZ, PT ;  /* 0x000000ff0800720c */ /* 0x004fda0003f05270 */
[----:B------:R-:W-:Y:S05]  /*0240*/  @!P0 BRA `(.L_x_3) ;  /* 0x00000000002c8947 */ /* 0x000fea0003800000 */
[----:B------:R-:W-:Y:S01]  /*0250*/  IMAD.MOV.U32 R14, RZ, RZ, RZ ;  /* 0x000000ffff0e7224 */ /* 0x000fe200078e00ff */
[----:B------:R-:W-:-:S06]  /*0260*/  UMOV UR4, URZ ;  /* 0x000000ff00047c82 */ /* 0x000fcc0008000000 */
.L_x_4:
[----:B------:R-:W-:Y:S02]  /*0270*/  IADD3 R12, P0, PT, R10, UR4, RZ ;  /* 0x000000040a0c7c10 */ /* 0x000fe4000ff1e0ff */
[----:B------:R-:W-:-:S03]  /*0280*/  LOP3.LUT R15, R8, 0xffff, RZ, 0xc0, !PT ;  /* 0x0000ffff080f7812 */ /* 0x000fc600078ec0ff */
[----:B------:R-:W-:-:S05]  /*0290*/  IMAD.X R13, RZ, RZ, R11, P0 ;  /* 0x000000ffff0d7224 */ /* 0x000fca00000e060b */
[----:B------:R-:W2:Y:S01]  /*02a0*/  LDG.E.U8 R8, desc[UR6][R12.64+-0x1f] ;  /* 0xffffe1060c087981 */ /* 0x000ea2000c1e1100 */
[----:B------:R-:W-:Y:S01]  /*02b0*/  PRMT R15, R15, 0x8880, RZ ;  /* 0x000088800f0f7816 */ /* 0x000fe200000000ff */
[----:B------:R-:W-:-:S04]  /*02c0*/  UIADD3 UR4, UPT, UPT, UR4, 0x1, URZ ;  /* 0x0000000104047890 */ /* 0x000fc8000fffe0ff */
[----:B------:R-:W-:Y:S01]  /*02d0*/  IMAD R14, R14, 0xa, R15 ;  /* 0x0000000a0e0e7824 */ /* 0x000fe200078e020f */
[----:B--2---:R-:W-:-:S13]  /*02e0*/  ISETP.NE.AND P0, PT, R8, RZ, PT ;  /* 0x000000ff0800720c */ /* 0x004fda0003f05270 */
[----:B------:R-:W-:Y:S05]  /*02f0*/  @P0 BRA `(.L_x_4) ;  /* 0xfffffffc00dc0947 */ /* 0x000fea000383ffff */
.L_x_3:
[----:B------:R-:W0:Y:S01]  /*0300*/  LDCU UR4, c[0x0][0x398] ;  /* 0x00007300ff0477ac */ /* 0x000e220008000800 */
[----:B------:R-:W-:Y:S01]  /*0310*/  ISETP.GT.AND P0, PT, R7, R14, PT ;  /* 0x0000000e0700720c */ /* 0x000fe20003f04270 */
[----:B------:R-:W-:Y:S01]  /*0320*/  BSSY.RECONVERGENT B0, `(.L_x_5) ;  /* 0x0000055000007945 */ /* 0x000fe20003800200 */
[----:B------:R-:W-:Y:S02]  /*0330*/  VIADD R8, R9, 0xffffffff ;  /* 0xffffffff09087836 */ /* 0x000fe40000000000 */
[----:B------:R-:W-:Y:S02]  /*0340*/  IMAD.MOV.U32 R10, RZ, RZ, RZ ;  /* 0x000000ffff0a7224 */ /* 0x000fe400078e00ff */
[----:B0-----:R-:W-:-:S07]  /*0350*/  IMAD.U32 R15, RZ, RZ, UR4 ;  /* 0x00000004ff0f7e24 */ /* 0x001fce000f8e00ff */
[----:B------:R-:W-:Y:S05]  /*0360*/  @P0 BRA `(.L_x_6) ;  /* 0x0000000400400947 */ /* 0x000fea0003800000 */
[----:B------:R-:W0:Y:S02]  /*0370*/  LDC.64 R10, c[0x0][0x388] ;  /* 0x0000e200ff0a7b82 */ /* 0x000e240000000a00 */
[----:B0-----:R-:W2:Y:S01]  /*0380*/  LDG.E.U8 R10, desc[UR6][R10.64] ;  /* 0x000000060a0a7981 */ /* 0x001ea2000c1e1100 */
[----:B------:R-:W-:Y:S01]  /*0390*/  HFMA2 R12, -RZ, RZ, 0, 0 ;  /* 0x00000000ff0c7431 */ /* 0x000fe200000001ff */
[----:B------:R-:W-:Y:S02]  /*03a0*/  ISETP.GE.AND P0, PT, R9, 0x1, PT ;  /* 0x000000010900780c */ /* 0x000fe40003f06270 */
[----:B--2---:R-:W-:-:S13]  /*03b0*/  ISETP.NE.AND P1, PT, R10, RZ, PT ;  /* 0x000000ff0a00720c */ /* 0x004fda0003f25270 */
[----:B------:R-:W-:Y:S05]  /*03c0*/  @!P1 BRA `(.L_x_7) ;  /* 0x00000000003c9947 */ /* 0x000fea0003800000 */
[----:B------:R-:W-:Y:S01]  /*03d0*/  PRMT R9, R10, 0x7610, R9 ;  /* 0x000076100a097816 */ /* 0x000fe20000000009 */
[----:B------:R-:W-:Y:S01]  /*03e0*/  IMAD.MOV.U32 R12, RZ, RZ, RZ ;  /* 0x000000ffff0c7224 */ /* 0x000fe200078e00ff */
[----:B------:R-:W0:Y:S01]  /*03f0*/  LDCU.64 UR10, c[0x0][0x388] ;  /* 0x00007100ff0a77ac */ /* 0x000e220008000a00 */
[----:B------:R-:W-:-:S05]  /*0400*/  UMOV UR4, URZ ;  /* 0x000000ff00047c82 */ /* 0x000fca0008000000 */
.L_x_8:
[----:B0-----:R-:W-:Y:S01]  /*0410*/  UIADD3 UR5, UP0, UPT, UR4, UR10, URZ ;  /* 0x0000000a04057290 */ /* 0x001fe2000ff1e0ff */
[----:B------:R-:W-:-:S03]  /*0420*/  LOP3.LUT R13, R9, 0xffff, RZ, 0xc0, !PT ;  /* 0x0000ffff090d7812 */ /* 0x000fc600078ec0ff */
[----:B------:R-:W-:Y:S02]  /*0430*/  UIADD3.X UR8, UPT, UPT, URZ, UR11, URZ, UP0, !UPT ;  /* 0x0000000bff087290 */ /* 0x000fe400087fe4ff */
[----:B------:R-:W-:-:S04]  /*0440*/  IMAD.U32 R10, RZ, RZ, UR5 ;  /* 0x00000005ff0a7e24 */ /* 0x000fc8000f8e00ff */
[----:B------:R-:W-:-:S05]  /*0450*/  IMAD.U32 R11, RZ, RZ, UR8 ;  /* 0x00000008ff0b7e24 */ /* 0x000fca000f8e00ff */
[----:B------:R-:W2:Y:S01]  /*0460*/  LDG.E.U8 R9, desc[UR6][R10.64+0x1] ;  /* 0x000001060a097981 */ /* 0x000ea2000c1e1100 */
[----:B------:R-:W-:Y:S01]  /*0470*/  PRMT R13, R13, 0x8880, RZ ;  /* 0x000088800d0d7816 */ /* 0x000fe200000000ff */
[----:B------:R-:W-:-:S04]  /*0480*/  UIADD3 UR4, UPT, UPT, UR4, 0x1, URZ ;  /* 0x0000000104047890 */ /* 0x000fc8000fffe0ff */
[----:B------:R-:W-:Y:S01]  /*0490*/  IMAD R12, R12, 0xa, R13 ;  /* 0x0000000a0c0c7824 */ /* 0x000fe200078e020d */
[----:B--2---:R-:W-:-:S13]  /*04a0*/  ISETP.NE.AND P1, PT, R9, RZ, PT ;  /* 0x000000ff0900720c */ /* 0x004fda0003f25270 */
[----:B------:R-:W-:Y:S05]  /*04b0*/  @P1 BRA `(.L_x_8) ;  /* 0xfffffffc00d41947 */ /* 0x000fea000383ffff */
.L_x_7:
[----:B------:R-:W-:Y:S01]  /*04c0*/  ISETP.LT.OR P0, PT, R7, R12, !P0 ;  /* 0x0000000c0700720c */ /* 0x000fe20004701670 */
[----:B------:R-:W-:Y:S02]  /*04d0*/  IMAD.MOV.U32 R10, RZ, RZ, RZ ;  /* 0x000000ffff0a7224 */ /* 0x000fe400078e00ff */
[----:B------:R-:W-:-:S10]  /*04e0*/  IMAD.MOV.U32 R15, RZ, RZ, RZ ;  /* 0x000000ffff0f7224 */ /* 0x000fd400078e00ff */
[----:B------:R-:W-:Y:S05]  /*04f0*/  @P0 BRA `(.L_x_6) ;  /* 0x0000000000dc0947 */ /* 0x000fea0003800000 */
[----:B------:R-:W-:-:S07]  /*0500*/  IMAD.MOV.U32 R7, RZ, RZ, RZ ;  /* 0x000000ffff077224 */ /* 0x000fce00078e00ff */
.L_x_17:
[----:B------:R-:W-:Y:S01]  /*0510*/  PRMT R4, R6, 0x9910, RZ ;  /* 0x0000991006047816 */ /* 0x000fe200000000ff */
[----:B------:R-:W-:Y:S01]  /*0520*/  BSSY.RECONVERGENT B1, `(.L_x_9) ;  /* 0x0000010000017945 */ /* 0x000fe20003800200 */
[----:B------:R-:W-:Y:S02]  /*0530*/  IMAD.MOV.U32 R9, RZ, RZ, RZ ;  /* 0x000000ffff097224 */ /* 0x000fe400078e00ff */
[----:B------:R-:W-:-:S13]  /*0540*/  ISETP.NE.AND P0, PT, R4, RZ, PT ;  /* 0x000000ff0400720c */ /* 0x000fda0003f05270 */
[----:B------:R-:W-:Y:S05]  /*0550*/  @!P0 BRA `(.L_x_10) ;  /* 0x0000000000308947 */ /* 0x000fea0003800000 */
[----:B------:R-:W-:Y:S01]  /*0560*/  IMAD.MOV.U32 R9, RZ, RZ, RZ ;  /* 0x000000ffff097224 */ /* 0x000fe200078e00ff */
[----:B------:R-:W-:Y:S01]  /*0570*/  PRMT R10, R6, 0x7610, R10 ;  /* 0x00007610060a7816 */ /* 0x000fe2000000000a */
[----:B------:R-:W-:-:S07]  /*0580*/  IMAD.MOV.U32 R11, RZ, RZ, RZ ;  /* 0x000000ffff0b7224 */ /* 0x000fce00078e00ff */
.L_x_11:
        /* <DEDUP_REMOVED lines=9> */
.L_x_10:
[----:B------:R-:W-:Y:S05]  /*0620*/  BSYNC.RECONVERGENT B1 ;  /* 0x0000000000017941 */ /* 0x000fea0003800200 */
.L_x_9:
[----:B------:R-:W0:Y:S01]  /*0630*/  LDCU.64 UR4, c[0x0][0x388] ;  /* 0x00007100ff0477ac */ /* 0x000e220008000a00 */
[----:B------:R-:W-:-:S04]  /*0640*/  IADD3 R15, PT, PT, R8, R7, RZ ;  /* 0x00000007080f7210 */ /* 0x000fc80007ffe0ff */
[----:B------:R-:W-:Y:S01]  /*0650*/  SHF.R.U32.HI R15, RZ, 0x1, R15 ;  /* 0x00000001ff0f7819 */ /* 0x000fe2000001160f */
[----:B0-----:R-:W-:Y:S02]  /*0660*/  IMAD.U32 R4, RZ, RZ, UR4 ;  /* 0x00000004ff047e24 */ /* 0x001fe4000f8e00ff */
[----:B------:R-:W-:Y:S02]  /*0670*/  IMAD.U32 R5, RZ, RZ, UR5 ;  /* 0x00000005ff057e24 */ /* 0x000fe4000f8e00ff */
[----:B------:R-:W-:-:S05]  /*0680*/  IMAD.WIDE.U32 R10, R15, 0x20, R4 ;  /* 0x000000200f0a7825 */ /* 0x000fca00078e0004 */
[----:B------:R-:W2:Y:S01]  /*0690*/  LDG.E.U8 R12, desc[UR6][R10.64] ;  /* 0x000000060a0c7981 */ /* 0x000ea2000c1e1100 */
[----:B------:R-:W-:Y:S01]  /*06a0*/  BSSY.RECONVERGENT B1, `(.L_x_12) ;  /* 0x000000f000017945 */ /* 0x000fe20003800200 */
[----:B------:R-:W-:Y:S01]  /*06b0*/  IMAD.MOV.U32 R16, RZ, RZ, RZ ;  /* 0x000000ffff107224 */ /* 0x000fe200078e00ff */
[----:B--2---:R-:W-:-:S13]  /*06c0*/  ISETP.NE.AND P0, PT, R12, RZ, PT ;  /* 0x000000ff0c00720c */ /* 0x004fda0003f05270 */
[----:B------:R-:W-:Y:S05]  /*06d0*/  @!P0 BRA `(.L_x_13) ;  /* 0x00000000002c8947 */ /* 0x000fea0003800000 */
[----:B------:R-:W-:Y:S02]  /*06e0*/  PRMT R14, R12, 0x7610, R14 ;  /* 0x000076100c0e7816 */ /* 0x000fe4000000000e */
[----:B------:R-:W-:-:S07]  /*06f0*/  CS2R R16, SRZ ;  /* 0x0000000000107805 */ /* 0x000fce000001ff00 */
.L_x_14:
        /* <DEDUP_REMOVED lines=9> */
.L_x_13:
[----:B------:R-:W-:Y:S05]  /*0790*/  BSYNC.RECONVERGENT B1 ;  /* 0x0000000000017941 */ /* 0x000fea0003800200 */
.L_x_12:
[----:B------:R-:W-:Y:S01]  /*07a0*/  ISETP.GE.AND P0, PT, R9, R16, PT ;  /* 0x000000100900720c */ /* 0x000fe20003f06270 */
[----:B------:R-:W-:-:S12]  /*07b0*/  BSSY.RELIABLE B1, `(.L_x_15) ;  /* 0x0000008000017945 */ /* 0x000fd80003800100 */
[----:B------:R-:W-:Y:S01]  /*07c0*/  @!P0 VIADD R8, R15, 0xffffffff ;  /* 0xffffffff0f088836 */ /* 0x000fe20000000000 */
[----:B------:R-:W-:Y:S06]  /*07d0*/  @!P0 BRA `(.L_x_16) ;  /* 0x0000000000148947 */ /* 0x000fec0003800000 */
[----:B------:R-:W-:Y:S01]  /*07e0*/  ISETP.GT.AND P0, PT, R9, R16, PT ;  /* 0x000000100900720c */ /* 0x000fe20003f04270 */
[----:B------:R-:W-:-:S12]  /*07f0*/  IMAD.MOV.U32 R10, RZ, RZ, 0x1 ;  /* 0x00000001ff0a7424 */ /* 0x000fd800078e00ff */
[----:B------:R-:W-:Y:S05]  /*0800*/  @!P0 BREAK.RELIABLE B1 ;  /* 0x0000000000018942 */ /* 0x000fea0003800100 */
[----:B------:R-:W-:Y:S05]  /*0810*/  @!P0 BRA `(.L_x_6) ;  /* 0x0000000000148947 */ /* 0x000fea0003800000 */
[----:B------:R-:W-:-:S07]  /*0820*/  VIADD R7, R15, 0x1 ;  /* 0x000000010f077836 */ /* 0x000fce0000000000 */
.L_x_16:
[----:B------:R-:W-:Y:S05]  /*0830*/  BSYNC.RELIABLE B1 ;  /* 0x0000000000017941 */ /* 0x000fea0003800100 */
.L_x_15:
[----:B------:R-:W-:-:S13]  /*0840*/  ISETP.GT.AND P0, PT, R7, R8, PT ;  /* 0x000000080700720c */ /* 0x000fda0003f04270 */
[----:B------:R-:W-:Y:S05]  /*0850*/  @!P0 BRA `(.L_x_17) ;  /* 0xfffffffc002c8947 */ /* 0x000fea000383ffff */
[----:B------:R-:W-:-:S07]  /*0860*/  IMAD.MOV.U32 R10, RZ, RZ, RZ ;  /* 0x000000ffff0a7224 */ /* 0x000fce00078e00ff */
.L_x_6:
[----:B------:R-:W-:Y:S05]  /*0870*/  BSYNC.RECONVERGENT B0 ;  /* 0x0000000000007941 */ /* 0x000fea0003800200 */
.L_x_5:
[----:B------:R-:W-:Y:S05]  /*0880*/  WARPSYNC.ALL ;  /* 0x0000000000007948 */ /* 0x000fea0003800000 */
[----:B------:R-:W0:Y:S01]  /*0890*/  LDC.64 R8, c[0x0][0x390] ;  /* 0x0000e400ff087b82 */ /* 0x000e220000000a00 */
[----:B------:R-:W-:Y:S01]  /*08a0*/  PRMT R7, R6, 0x9910, RZ ;  /* 0x0000991006077816 */ /* 0x000fe200000000ff */
[----:B------:R-:W-:Y:S01]  /*08b0*/  BSSY.RECONVERGENT B0, `(.L_x_18) ;  /* 0x0000015000007945 */ /* 0x000fe20003800200 */
[----:B------:R-:W-:Y:S02]  /*08c0*/  IADD3 R15, PT, PT, R15, R10, R0 ;  /* 0x0000000a0f0f7210 */ /* 0x000fe40007ffe000 */
[----:B------:R-:W-:Y:S01]  /*08d0*/  ISETP.NE.AND P0, PT, R7, RZ, PT ;  /* 0x000000ff0700720c */ /* 0x000fe20003f05270 */
[----:B------:R-:W-:Y:S01]  /*08e0*/  IMAD.MOV.U32 R7, RZ, RZ, RZ ;  /* 0x000000ffff077224 */ /* 0x000fe200078e00ff */
[----:B------:R-:W-:Y:S01]  /*08f0*/  MOV R14, RZ ;  /* 0x000000ff000e7202 */ /* 0x000fe20000000f00 */
[----:B0-----:R-:W-:-:S10]  /*0900*/  IMAD.WIDE R8, R15, 0x20, R8 ;  /* 0x000000200f087825 */ /* 0x001fd400078e0208 */
[----:B------:R-:W-:Y:S05]  /*0910*/  @!P0 BRA `(.L_x_19) ;  /* 0x0000000000388947 */ /* 0x000fea0003800000 */
[----:B------:R-:W-:Y:S01]  /*0920*/  BSSY.RECONVERGENT B1, `(.L_x_19) ;  /* 0x000000d000017945 */ /* 0x000fe20003800200 */
[----:B------:R-:W-:Y:S02]  /*0930*/  IMAD.MOV.U32 R7, RZ, RZ, RZ ;  /* 0x000000ffff077224 */ /* 0x000fe400078e00ff */
[----:B------:R-:W-:-:S07]  /*0940*/  IMAD.MOV.U32 R14, RZ, RZ, RZ ;  /* 0x000000ffff0e7224 */ /* 0x000fce00078e00ff */
.L_x_20:
[-C--:B------:R-:W-:Y:S02]  /*0950*/  IADD3 R10, P0, PT, R8, R7.reuse, RZ ;  /* 0x00000007080a7210 */ /* 0x080fe40007f1e0ff */
[----:B------:R-:W-:-:S03]  /*0960*/  IADD3 R12, P1, PT, R2, R7, RZ ;  /* 0x00000007020c7210 */ /* 0x000fc60007f3e0ff */
[--C-:B------:R-:W-:Y:S02]  /*0970*/  IMAD.X R11, R9, 0x1, R14.reuse, P0 ;  /* 0x00000001090b7824 */ /* 0x100fe400000e060e */
[----:B------:R-:W-:-:S03]  /*0980*/  IMAD.X R13, R3, 0x1, R14, P1 ;  /* 0x00000001030d7824 */ /* 0x000fc600008e060e */
[----:B------:R0:W-:Y:S04]  /*0990*/  STG.E.U8 desc[UR6][R10.64], R6 ;  /* 0x000000060a007986 */ /* 0x0001e8000c101106 */
[----:B0-----:R-:W2:Y:S01]  /*09a0*/  LDG.E.U8 R6, desc[UR6][R12.64+0x1] ;  /* 0x000001060c067981 */ /* 0x001ea2000c1e1100 */
[----:B------:R-:W-:-:S05]  /*09b0*/  IADD3 R7, P1, PT, R7, 0x1, RZ ;  /* 0x0000000107077810 */ /* 0x000fca0007f3e0ff */
[----:B------:R-:W-:Y:S01]  /*09c0*/  IMAD.X R14, RZ, RZ, R14, P1 ;  /* 0x000000ffff0e7224 */ /* 0x000fe200008e060e */
[----:B--2---:R-:W-:-:S13]  /*09d0*/  ISETP.NE.AND P0, PT, R6, RZ, PT ;  /* 0x000000ff0600720c */ /* 0x004fda0003f05270 */
[----:B------:R-:W-:Y:S05]  /*09e0*/  @P0 BRA `(.L_x_20) ;  /* 0xfffffffc00d80947 */ /* 0x000fea000383ffff */
[----:B------:R-:W-:Y:S05]  /*09f0*/  BSYNC.RECONVERGENT B1 ;  /* 0x0000000000017941 */ /* 0x000fea0003800200 */
.L_x_19:
[----:B------:R-:W-:Y:S05]  /*0a00*/  BSYNC.RECONVERGENT B0 ;  /* 0x0000000000007941 */ /* 0x000fea0003800200 */
.L_x_18:
[----:B------:R-:W-:Y:S01]  /*0a10*/  IADD3 R6, P0, PT, R8, R7, RZ ;  /* 0x0000000708067210 */ /* 0x000fe20007f1e0ff */
[----:B------:R-:W0:Y:S04]  /*0a20*/  LDC.64 R10, c[0x0][0x380] ;  /* 0x0000e000ff0a7b82 */ /* 0x000e280000000a00 */
[----:B------:R-:W-:-:S05]  /*0a30*/  IMAD.X R7, R9, 0x1, R14, P0 ;  /* 0x0000000109077824 */ /* 0x000fca00000e060e */
[----:B------:R1:W-:Y:S04]  /*0a40*/  STG.E.U8 desc[UR6][R6.64], RZ ;  /* 0x000000ff06007986 */ /* 0x0003e8000c101106 */
[----:B------:R-:W2:Y:S04]  /*0a50*/  LDG.E.U8 R19, desc[UR6][R2.64+0x10] ;  /* 0x0000100602137981 */ /* 0x000ea8000c1e1100 */
[----:B------:R-:W3:Y:S01]  /*0a60*/  LDG.E.U8 R21, desc[UR6][R2.64+0x11] ;  /* 0x0000110602157981 */ /* 0x000ee2000c1e1100 */
[----:B-1----:R-:W0:Y:S03]  /*0a70*/  LDC R7, c[0x0][0x398] ;  /* 0x0000e600ff077b82 */ /* 0x002e260000000800 */
[----:B------:R-:W4:Y:S04]  /*0a80*/  LDG.E.U8 R23, desc[UR6][R2.64+0x12] ;  /* 0x0000120602177981 */ /* 0x000f28000c1e1100 */
[----:B------:R-:W5:Y:S04]  /*0a90*/  LDG.E.U8 R25, desc[UR6][R2.64+0x13] ;  /* 0x0000130602197981 */ /* 0x000f68000c1e1100 */
        /* <DEDUP_REMOVED lines=11> */
[----:B------:R-:W5:Y:S01]  /*0b50*/  LDG.E.U8 R17, desc[UR6][R2.64+0x1f] ;  /* 0x00001f0602117981 */ /* 0x000f62000c1e1100 */
[----:B------:R-:W-:-:S04]  /*0b60*/  IMAD.WIDE R4, R0, 0x20, R4 ;  /* 0x0000002000047825 */ /* 0x000fc800078e0204 */
[----:B0-----:R-:W-:Y:S01]  /*0b70*/  IMAD.WIDE R10, R7, 0x20, R10 ;  /* 0x00000020070a7825 */ /* 0x001fe200078e020a */
[----:B--2---:R-:W-:Y:S04]  /*0b80*/  STG.E.U8 desc[UR6][R8.64+0x10], R19 ;  /* 0x0000101308007986 */ /* 0x004fe8000c101106 */
[----:B---3--:R-:W-:Y:S04]  /*0b90*/  STG.E.U8 desc[UR6][R8.64+0x11], R21 ;  /* 0x0000111508007986 */ /* 0x008fe8000c101106 */
[----:B----4-:R-:W-:Y:S04]  /*0ba0*/  STG.E.U8 desc[UR6][R8.64+0x12], R23 ;  /* 0x0000121708007986 */ /* 0x010fe8000c101106 */
[----:B-----5:R-:W-:Y:S04]  /*0bb0*/  STG.E.U8 desc[UR6][R8.64+0x13], R25 ;  /* 0x0000131908007986 */ /* 0x020fe8000c101106 */
[----:B------:R-:W-:Y:S04]  /*0bc0*/  STG.E.U8 desc[UR6][R8.64+0x14], R27 ;  /* 0x0000141b08007986 */ /* 0x000fe8000c101106 */
[----:B------:R-:W-:Y:S04]  /*0bd0*/  STG.E.U8 desc[UR6][R8.64+0x15], R29 ;  /* 0x0000151d08007986 */ /* 0x000fe8000c101106 */
[----:B------:R-:W-:Y:S04]  /*0be0*/  STG.E.U8 desc[UR6][R8.64+0x16], R12 ;  /* 0x0000160c08007986 */ /* 0x000fe8000c101106 */
[----:B------:R-:W-:Y:S04]  /*0bf0*/  STG.E.U8 desc[UR6][R8.64+0x17], R14 ;  /* 0x0000170e08007986 */ /* 0x000fe8000c101106 */
[----:B------:R0:W-:Y:S04]  /*0c00*/  STG.E.U8 desc[UR6][R8.64+0x18], R16 ;  /* 0x0000181008007986 */ /* 0x0001e8000c101106 */
[----:B------:R1:W-:Y:S04]  /*0c10*/  STG.E.U8 desc[UR6][R8.64+0x19], R18 ;  /* 0x0000191208007986 */ /* 0x0003e8000c101106 */
[----:B------:R1:W-:Y:S04]  /*0c20*/  STG.E.U8 desc[UR6][R8.64+0x1a], R20 ;  /* 0x00001a1408007986 */ /* 0x0003e8000c101106 */
[----:B------:R1:W-:Y:S04]  /*0c30*/  STG.E.U8 desc[UR6][R8.64+0x1b], R22 ;  /* 0x00001b1608007986 */ /* 0x0003e8000c101106 */
[----:B------:R1:W-:Y:S04]  /*0c40*/  STG.E.U8 desc[UR6][R8.64+0x1c], R24 ;  /* 0x00001c1808007986 */ /* 0x0003e8000c101106 */
[----:B------:R1:W-:Y:S04]  /*0c50*/  STG.E.U8 desc[UR6][R8.64+0x1d], R13 ;  /* 0x00001d0d08007986 */ /* 0x0003e8000c101106 */
[----:B------:R1:W-:Y:S04]  /*0c60*/  STG.E.U8 desc[UR6][R8.64+0x1e], R15 ;  /* 0x00001e0f08007986 */ /* 0x0003e8000c101106 */
[----:B------:R1:W-:Y:S04]  /*0c70*/  STG.E.U8 desc[UR6][R8.64+0x1f], R17 ;  /* 0x00001f1108007986 */ /* 0x0003e8000c101106 */
[----:B------:R-:W2:Y:S04]  /*0c80*/  LDG.E.U8 R6, desc[UR6][R4.64] ;  /* 0x0000000604067981 */ /* 0x000ea8000c1e1100 */
[----:B0-----:R-:W3:Y:S01]  /*0c90*/  LDG.E.U8 R16, desc[UR6][R10.64+-0x20] ;  /* 0xffffe0060a107981 */ /* 0x001ee2000c1e1100 */
[----:B------:R-:W-:Y:S01]  /*0ca0*/  BSSY.RECONVERGENT B0, `(.L_x_21) ;  /* 0x0000012000007945 */ /* 0x000fe20003800200 */
[----:B------:R-:W-:-:S02]  /*0cb0*/  IMAD.MOV.U32 R19, RZ, RZ, RZ ;  /* 0x000000ffff137224 */ /* 0x000fc400078e00ff */
[----:B------:R-:W-:Y:S01]  /*0cc0*/  IMAD.MOV.U32 R12, RZ, RZ, RZ ;  /* 0x000000ffff0c7224 */ /* 0x000fe200078e00ff */
[----:B--2---:R-:W-:Y:S02]  /*0cd0*/  ISETP.NE.AND P1, PT, R6, RZ, PT ;  /* 0x000000ff0600720c */ /* 0x004fe40003f25270 */
[----:B---3--:R-:W-:-:S11]  /*0ce0*/  ISETP.NE.AND P0, PT, R16, RZ, PT ;  /* 0x000000ff1000720c */ /* 0x008fd60003f05270 */
[----:B-1----:R-:W-:Y:S05]  /*0cf0*/  @!P1 BRA `(.L_x_22) ;  /* 0x0000000000309947 */ /* 0x002fea0003800000 */
[----:B------:R-:W-:Y:S01]  /*0d00*/  IMAD.MOV.U32 R12, RZ, RZ, RZ ;  /* 0x000000ffff0c7224 */ /* 0x000fe200078e00ff */
[----:B------:R-:W-:Y:S01]  /*0d10*/  PRMT R13, R6, 0x7610, R13 ;  /* 0x00007610060d7816 */ /* 0x000fe2000000000d */
[----:B------:R-:W-:-:S07]  /*0d20*/  IMAD.MOV.U32 R15, RZ, RZ, RZ ;  /* 0x000000ffff0f7224 */ /* 0x000fce00078e00ff */
.L_x_23:
[----:B------:R-:W-:Y:S02]  /*0d30*/  IADD3 R8, P1, PT, R4, R15, RZ ;  /* 0x0000000f04087210 */ /* 0x000fe40007f3e0ff */
[----:B------:R-:W-:Y:S02]  /*0d40*/  LOP3.LUT R14, R13, 0xffff, RZ, 0xc0, !PT ;  /* 0x0000ffff0d0e7812 */ /* 0x000fe400078ec0ff */
[----:B------:R-:W-:-:S05]  /*0d50*/  IADD3.X R9, PT, PT, RZ, R5, RZ, P1, !PT ;  /* 0x00000005ff097210 */ /* 0x000fca0000ffe4ff */
[----:B------:R-:W2:Y:S01]  /*0d60*/  LDG.E.U8 R13, desc[UR6][R8.64+0x1] ;  /* 0x00000106080d7981 */ /* 0x000ea2000c1e1100 */
[----:B------:R-:W-:Y:S01]  /*0d70*/  PRMT R17, R14, 0x8880, RZ ;  /* 0x000088800e117816 */ /* 0x000fe200000000ff */
[----:B------:R-:W-:-:S04]  /*0d80*/  VIADD R15, R15, 0x1 ;  /* 0x000000010f0f7836 */ /* 0x000fc80000000000 */
[----:B------:R-:W-:Y:S01]  /*0d90*/  IMAD R12, R12, 0xa, R17 ;  /* 0x0000000a0c0c7824 */ /* 0x000fe200078e0211 */
[----:B--2---:R-:W-:-:S13]  /*0da0*/  ISETP.NE.AND P1, PT, R13, RZ, PT ;  /* 0x000000ff0d00720c */ /* 0x004fda0003f25270 */
[----:B------:R-:W-:Y:S05]  /*0db0*/  @P1 BRA `(.L_x_23) ;  /* 0xfffffffc00dc1947 */ /* 0x000fea000383ffff */
.L_x_22:
[----:B------:R-:W-:Y:S05]  /*0dc0*/  BSYNC.RECONVERGENT B0 ;  /* 0x0000000000007941 */ /* 0x000fea0003800200 */
.L_x_21:
[----:B------:R-:W-:Y:S05]  /*0dd0*/  @!P0 BRA `(.L_x_24) ;  /* 0x00000000002c8947 */ /* 0x000fea0003800000 */
[----:B------:R-:W-:Y:S01]  /*0de0*/  IMAD.MOV.U32 R19, RZ, RZ, RZ ;  /* 0x000000ffff137224 */ /* 0x000fe200078e00ff */
[----:B------:R-:W-:-:S06]  /*0df0*/  UMOV UR4, URZ ;  /* 0x000000ff00047c82 */ /* 0x000fcc0008000000 */
.L_x_25:
        /* <DEDUP_REMOVED lines=9> */
.L_x_24:
[----:B------:R-:W0:Y:S01]  /*0e90*/  LDCU UR4, c[0x0][0x398] ;  /* 0x00007300ff0477ac */ /* 0x000e220008000800 */
[----:B------:R-:W-:Y:S01]  /*0ea0*/  ISETP.GT.AND P0, PT, R12, R19, PT ;  /* 0x000000130c00720c */ /* 0x000fe20003f04270 */
[----:B------:R-:W-:Y:S01]  /*0eb0*/  BSSY.RECONVERGENT B0, `(.L_x_26) ;  /* 0x000004e000007945 */ /* 0x000fe20003800200 */
[----:B0-----:R-:W-:-:S11]  /*0ec0*/  IMAD.U32 R13, RZ, RZ, UR4 ;  /* 0x00000004ff0d7e24 */ /* 0x001fd6000f8e00ff */
[----:B------:R-:W-:Y:S05]  /*0ed0*/  @P0 BRA `(.L_x_27) ;  /* 0x00000004002c0947 */ /* 0x000fea0003800000 */
[----:B------:R-:W0:Y:S02]  /*0ee0*/  LDC.64 R8, c[0x0][0x380] ;  /* 0x0000e000ff087b82 */ /* 0x000e240000000a00 */
[----:B0-----:R-:W2:Y:S01]  /*0ef0*/  LDG.E.U8 R8, desc[UR6][R8.64] ;  /* 0x0000000608087981 */ /* 0x001ea2000c1e1100 */
[----:B------:R-:W-:Y:S01]  /*0f00*/  ISETP.GE.AND P0, PT, R7, 0x1, PT ;  /* 0x000000010700780c */ /* 0x000fe20003f06270 */
[----:B------:R-:W-:Y:S01]  /*0f10*/  IMAD.MOV.U32 R11, RZ, RZ, RZ ;  /* 0x000000ffff0b7224 */ /* 0x000fe200078e00ff */
[----:B--2---:R-:W-:-:S13]  /*0f20*/  ISETP.NE.AND P1, PT, R8, RZ, PT ;  /* 0x000000ff0800720c */ /* 0x004fda0003f25270 */
[----:B------:R-:W-:Y:S05]  /*0f30*/  @!P1 BRA `(.L_x_28) ;  /* 0x00000000003c9947 */ /* 0x000fea0003800000 */
[----:B------:R-:W-:Y:S01]  /*0f40*/  PRMT R10, R8, 0x7610, R10 ;  /* 0x00007610080a7816 */ /* 0x000fe2000000000a */
[----:B------:R-:W-:Y:S01]  /*0f50*/  IMAD.MOV.U32 R11, RZ, RZ, RZ ;  /* 0x000000ffff0b7224 */ /* 0x000fe200078e00ff */
[----:B------:R-:W0:Y:S01]  /*0f60*/  LDCU.64 UR10, c[0x0][0x380] ;  /* 0x00007000ff0a77ac */ /* 0x000e220008000a00 */
[----:B------:R-:W-:-:S05]  /*0f70*/  UMOV UR4, URZ ;  /* 0x000000ff00047c82 */ /* 0x000fca0008000000 */
.L_x_29:
        /* <DEDUP_REMOVED lines=11> */
.L_x_28:
[----:B------:R-:W-:Y:S01]  /*1030*/  ISETP.LT.OR P0, PT, R12, R11, !P0 ;  /* 0x0000000b0c00720c */ /* 0x000fe20004701670 */
[----:B------:R-:W-:-:S12]  /*1040*/  IMAD.MOV.U32 R13, RZ, RZ, RZ ;  /* 0x000000ffff0d7224 */ /* 0x000fd800078e00ff */
[----:B------:R-:W-:Y:S05]  /*1050*/  @P0 BRA `(.L_x_27) ;  /* 0x0000000000cc0947 */ /* 0x000fea0003800000 */
[----:B------:R-:W-:Y:S02]  /*1060*/  HFMA2 R12, -RZ, RZ, 0, 0 ;  /* 0x00000000ff0c7431 */ /* 0x000fe400000001ff */
[----:B------:R-:W-:-:S07]  /*1070*/  VIADD R7, R7, 0xffffffff ;  /* 0xffffffff07077836 */ /* 0x000fce0000000000 */
.L_x_38:
[----:B------:R-:W0:Y:S01]  /*1080*/  LDC.64 R8, c[0x0][0x380] ;  /* 0x0000e000ff087b82 */ /* 0x000e220000000a00 */
[----:B------:R-:W-:-:S05]  /*1090*/  IMAD.IADD R13, R7, 0x1, R12 ;  /* 0x00000001070d7824 */ /* 0x000fca00078e020c */
[----:B------:R-:W-:-:S05]  /*10a0*/  SHF.R.U32.HI R13, RZ, 0x1, R13 ;  /* 0x00000001ff0d7819 */ /* 0x000fca000001160d */
[----:B0-----:R-:W-:-:S05]  /*10b0*/  IMAD.WIDE.U32 R8, R13, 0x20, R8 ;  /* 0x000000200d087825 */ /* 0x001fca00078e0008 */
[----:B------:R-:W2:Y:S01]  /*10c0*/  LDG.E.U8 R20, desc[UR6][R8.64] ;  /* 0x0000000608147981 */ /* 0x000ea2000c1e1100 */
[----:B------:R-:W-:Y:S01]  /*10d0*/  PRMT R10, R6, 0x9910, RZ ;  /* 0x00009910060a7816 */ /* 0x000fe200000000ff */
[----:B------:R-:W-:Y:S01]  /*10e0*/  BSSY.RECONVERGENT B1, `(.L_x_30) ;  /* 0x0000011000017945 */ /* 0x000fe20003800200 */
[----:B------:R-:W-:Y:S02]  /*10f0*/  CS2R R14, SRZ ;  /* 0x00000000000e7805 */ /* 0x000fe4000001ff00 */
[----:B------:R-:W-:Y:S02]  /*1100*/  ISETP.NE.AND P1, PT, R10, RZ, PT ;  /* 0x000000ff0a00720c */ /* 0x000fe40003f25270 */
[----:B--2---:R-:W-:-:S11]  /*1110*/  ISETP.NE.AND P0, PT, R20, RZ, PT ;  /* 0x000000ff1400720c */ /* 0x004fd60003f05270 */
[----:B------:R-:W-:Y:S05]  /*1120*/  @!P1 BRA `(.L_x_31) ;  /* 0x0000000000309947 */ /* 0x000fea0003800000 */
[----:B------:R-:W-:Y:S01]  /*1130*/  IMAD.MOV.U32 R14, RZ, RZ, RZ ;  /* 0x000000ffff0e7224 */ /* 0x000fe200078e00ff */
[----:B------:R-:W-:Y:S01]  /*1140*/  PRMT R16, R6, 0x7610, R16 ;  /* 0x0000761006107816 */ /* 0x000fe20000000010 */
[----:B------:R-:W-:-:S07]  /*1150*/  IMAD.MOV.U32 R17, RZ, RZ, RZ ;  /* 0x000000ffff117224 */ /* 0x000fce00078e00ff */
.L_x_32:
        /* <DEDUP_REMOVED lines=9> */
.L_x_31:
[----:B------:R-:W-:Y:S05]  /*11f0*/  BSYNC.RECONVERGENT B1 ;  /* 0x0000000000017941 */ /* 0x000fea0003800200 */
.L_x_30:
[----:B------:R-:W-:Y:S04]  /*1200*/  BSSY.RECONVERGENT B1, `(.L_x_33) ;  /* 0x000000d000017945 */ /* 0x000fe80003800200 */
[----:B------:R-:W-:Y:S05]  /*1210*/  @!P0 BRA `(.L_x_34) ;  /* 0x00000000002c8947 */ /* 0x000fea0003800000 */
[----:B------:R-:W-:Y:S02]  /*1220*/  IMAD.MOV.U32 R15, RZ, RZ, RZ ;  /* 0x000000ffff0f7224 */ /* 0x000fe400078e00ff */
[----:B------:R-:W-:-:S07]  /*1230*/  IMAD.MOV.U32 R17, RZ, RZ, RZ ;  /* 0x000000ffff117224 */ /* 0x000fce00078e00ff */
.L_x_35:
        /* <DEDUP_REMOVED lines=9> */
.L_x_34:
[----:B------:R-:W-:Y:S05]  /*12d0*/  BSYNC.RECONVERGENT B1 ;  /* 0x0000000000017941 */ /* 0x000fea0003800200 */
.L_x_33:
[----:B------:R-:W-:Y:S01]  /*12e0*/  ISETP.GE.AND P0, PT, R14, R15, PT ;  /* 0x0000000f0e00720c */ /* 0x000fe20003f06270 */
[----:B------:R-:W-:-:S12]  /*12f0*/  BSSY.RELIABLE B1, `(.L_x_36) ;  /* 0x0000007000017945 */ /* 0x000fd80003800100 */
[----:B------:R-:W-:Y:S01]  /*1300*/  @!P0 VIADD R7, R13, 0xffffffff ;  /* 0xffffffff0d078836 */ /* 0x000fe20000000000 */
[----:B------:R-:W-:Y:S06]  /*1310*/  @!P0 BRA `(.L_x_37) ;  /* 0x0000000000108947 */ /* 0x000fec0003800000 */
[----:B------:R-:W-:-:S13]  /*1320*/  ISETP.GT.AND P0, PT, R14, R15, PT ;  /* 0x0000000f0e00720c */ /* 0x000fda0003f04270 */
[----:B------:R-:W-:Y:S05]  /*1330*/  @!P0 BREAK.RELIABLE B1 ;  /* 0x0000000000018942 */ /* 0x000fea0003800100 */
[----:B------:R-:W-:Y:S05]  /*1340*/  @!P0 BRA `(.L_x_27) ;  /* 0x0000000000108947 */ /* 0x000fea0003800000 */
[----:B------:R-:W-:-:S07]  /*1350*/  IADD3 R12, PT, PT, R13, 0x1, RZ ;  /* 0x000000010d0c7810 */ /* 0x000fce0007ffe0ff */
.L_x_37:
[----:B------:R-:W-:Y:S05]  /*1360*/  BSYNC.RELIABLE B1 ;  /* 0x0000000000017941 */ /* 0x000fea0003800100 */
.L_x_36:
[----:B------:R-:W-:-:S13]  /*1370*/  ISETP.GT.AND P0, PT, R12, R7, PT ;  /* 0x000000070c00720c */ /* 0x000fda0003f04270 */
[----:B------:R-:W-:Y:S05]  /*1380*/  @!P0 BRA `(.L_x_38) ;  /* 0xfffffffc003c8947 */ /* 0x000fea000383ffff */
.L_x_27:
[----:B------:R-:W-:Y:S05]  /*1390*/  BSYNC.RECONVERGENT B0 ;  /* 0x0000000000007941 */ /* 0x000fea0003800200 */
.L_x_26:
[----:B------:R-:W-:Y:S05]  /*13a0*/  WARPSYNC.ALL ;  /* 0x0000000000007948 */ /* 0x000fea0003800000 */
[----:B------:R-:W0:Y:S01]  /*13b0*/  LDC.64 R8, c[0x0][0x390] ;  /* 0x0000e400ff087b82 */ /* 0x000e220000000a00 */
[----:B------:R-:W-:Y:S01]  /*13c0*/  PRMT R7, R6, 0x9910, RZ ;  /* 0x0000991006077816 */ /* 0x000fe200000000ff */
[----:B------:R-:W-:Y:S01]  /*13d0*/  IMAD.IADD R13, R0, 0x1, R13 ;  /* 0x00000001000d7824 */ /* 0x000fe200078e020d */
[----:B------:R-:W-:Y:S01]  /*13e0*/  BSSY.RECONVERGENT B0, `(.L_x_39) ;  /* 0x0000014000007945 */ /* 0x000fe20003800200 */
[----:B------:R-:W-:Y:S01]  /*13f0*/  IMAD.MOV.U32 R0, RZ, RZ, RZ ;  /* 0x000000ffff007224 */ /* 0x000fe200078e00ff */
[----:B------:R-:W-:Y:S01]  /*1400*/  ISETP.NE.AND P0, PT, R7, RZ, PT ;  /* 0x000000ff0700720c */ /* 0x000fe20003f05270 */
[----:B------:R-:W-:-:S02]  /*1410*/  IMAD.MOV.U32 R7, RZ, RZ, RZ ;  /* 0x000000ffff077224 */ /* 0x000fc400078e00ff */
[----:B0-----:R-:W-:-:S10]  /*1420*/  IMAD.WIDE R8, R13, 0x20, R8 ;  /* 0x000000200d087825 */ /* 0x001fd400078e0208 */
[----:B------:R-:W-:Y:S05]  /*1430*/  @!P0 BRA `(.L_x_40) ;  /* 0x0000000000388947 */ /* 0x000fea0003800000 */
[----:B------:R-:W-:Y:S01]  /*1440*/  BSSY.RECONVERGENT B1, `(.L_x_40) ;  /* 0x000000d000017945 */ /* 0x000fe20003800200 */
[----:B------:R-:W-:Y:S02]  /*1450*/  IMAD.MOV.U32 R0, RZ, RZ, RZ ;  /* 0x000000ffff007224 */ /* 0x000fe400078e00ff */
[----:B------:R-:W-:-:S07]  /*1460*/  IMAD.MOV.U32 R7, RZ, RZ, RZ ;  /* 0x000000ffff077224 */ /* 0x000fce00078e00ff */
.L_x_41:
        /* <DEDUP_REMOVED lines=11> */
.L_x_40:
[----:B------:R-:W-:Y:S05]  /*1520*/  BSYNC.RECONVERGENT B0 ;  /* 0x0000000000007941 */ /* 0x000fea0003800200 */
.L_x_39:
[----:B------:R-:W-:-:S05]  /*1530*/  IADD3 R4, P0, PT, R8, R0, RZ ;  /* 0x0000000008047210 */ /* 0x000fca0007f1e0ff */
[----:B------:R-:W-:-:S05]  /*1540*/  IMAD.X R5, R9, 0x1, R7, P0 ;  /* 0x0000000109057824 */ /* 0x000fca00000e0607 */
[----:B------:R0:W-:Y:S04]  /*1550*/  STG.E.U8 desc[UR6][R4.64], RZ ;  /* 0x000000ff04007986 */ /* 0x0001e8000c101106 */
[----:B------:R-:W2:Y:S04]  /*1560*/  LDG.E.U8 R7, desc[UR6][R2.64+0x10] ;  /* 0x0000100602077981 */ /* 0x000ea8000c1e1100 */
[----:B------:R-:W3:Y:S04]  /*1570*/  LDG.E.U8 R11, desc[UR6][R2.64+0x11] ;  /* 0x00001106020b7981 */ /* 0x000ee8000c1e1100 */
        /* <DEDUP_REMOVED lines=8> */
[----:B0-----:R-:W5:Y:S04]  /*1600*/  LDG.E.U8 R5, desc[UR6][R2.64+0x1a] ;  /* 0x00001a0602057981 */ /* 0x001f68000c1e1100 */
[----:B------:R-:W5:Y:S04]  /*1610*/  LDG.E.U8 R29, desc[UR6][R2.64+0x1b] ;  /* 0x00001b06021d7981 */ /* 0x000f68000c1e1100 */
[----:B------:R-:W5:Y:S04]  /*1620*/  LDG.E.U8 R0, desc[UR6][R2.64+0x1c] ;  /* 0x00001c0602007981 */ /* 0x000f68000c1e1100 */
[----:B------:R-:W5:Y:S04]  /*1630*/  LDG.E.U8 R4, desc[UR6][R2.64+0x1d] ;  /* 0x00001d0602047981 */ /* 0x000f68000c1e1100 */
[----:B------:R-:W5:Y:S04]  /*1640*/  LDG.E.U8 R6, desc[UR6][R2.64+0x1e] ;  /* 0x00001e0602067981 */ /* 0x000f68000c1e1100 */
[----:B------:R-:W5:Y:S04]  /*1650*/  LDG.E.U8 R10, desc[UR6][R2.64+0x1f] ;  /* 0x00001f06020a7981 */ /* 0x000f68000c1e1100 */
        /* <DEDUP_REMOVED lines=15> */
[----:B------:R-:W-:Y:S01]  /*1750*/  STG.E.U8 desc[UR6][R8.64+0x1f], R10 ;  /* 0x00001f0a08007986 */ /* 0x000fe2000c101106 */
[----:B------:R-:W-:Y:S05]  /*1760*/  EXIT ;  /* 0x000000000000794d */ /* 0x000fea0003800000 */
.L_x_42:
[----:B------:R-:W-:-:S00]  /*1770*/  BRA `(.L_x_42) ;  /* 0xfffffffc00fc7947 */ /* 0x000fc0000383ffff */
[----:B------:R-:W-:-:S00]  /*1780*/  NOP ;  /* 0x0000000000007918 */ /* 0x000fc00000000000 */
[----:B------:R-:W-:-:S00]  /*1790*/  NOP ;  /* 0x0000000000007918 */ /* 0x000fc00000000000 */
[----:B------:R-:W-:-:S00]  /*17a0*/  NOP ;  /* 0x0000000000007918 */ /* 0x000fc00000000000 */
[----:B------:R-:W-:-:S00]  /*17b0*/  NOP ;  /* 0x0000000000007918 */ /* 0x000fc00000000000 */
[----:B------:R-:W-:-:S00]  /*17c0*/  NOP ;  /* 0x0000000000007918 */ /* 0x000fc00000000000 */
[----:B------:R-:W-:-:S00]  /*17d0*/  NOP ;  /* 0x0000000000007918 */ /* 0x000fc00000000000 */
[----:B------:R-:W-:-:S00]  /*17e0*/  NOP ;  /* 0x0000000000007918 */ /* 0x000fc00000000000 */
[----:B------:R-:W-:-:S00]  /*17f0*/  NOP ;  /* 0x0000000000007918 */ /* 0x000fc00000000000 */
.L_x_61:


//--------------------- .text._Z14d_serial_mergeP3_kvS0_S0_i --------------------------
	.section	.text._Z14d_serial_mergeP3_kvS0_S0_i,"ax",@progbits
	.align	128
        .global         _Z14d_serial_mergeP3_kvS0_S0_i
        .type           _Z14d_serial_mergeP3_kvS0_S0_i,@function
        .size           _Z14d_serial_mergeP3_kvS0_S0_i,(.L_x_62 - _Z14d_serial_mergeP3_kvS0_S0_i)
        .other          _Z14d_serial_mergeP3_kvS0_S0_i,@"STO_CUDA_ENTRY STV_DEFAULT"
_Z14d_serial_mergeP3_kvS0_S0_i:
.text._Z14d_serial_mergeP3_kvS0_S0_i:
[----:B------:R-:W-:Y:S08]  /*0000*/  LDC R1, c[0x0][0x37c] ;  /* 0x0000df00ff017b82 */ /* 0x000ff00000000800 */
[----:B------:R-:W0:Y:S02]  /*0010*/  LDC R5, c[0x0][0x398] ;  /* 0x0000e600ff057b82 */ /* 0x000e240000000800 */
[----:B0-----:R-:W-:-:S13]  /*0020*/  ISETP.GE.AND P0, PT, R5, 0x1, PT ;  /* 0x000000010500780c */ /* 0x001fda0003f06270 */
[----:B------:R-:W-:Y:S05]  /*0030*/  @!P0 EXIT ;  /* 0x000000000000894d */ /* 0x000fea0003800000 */
[----:B------:R-:W-:Y:S01]  /*0040*/  IMAD.SHL.U32 R5, R5, 0x2, RZ ;  /* 0x0000000205057824 */ /* 0x000fe200078e00ff */
[----:B------:R-:W-:Y:S01]  /*0050*/  CS2R R2, SRZ ;  /* 0x0000000000027805 */ /* 0x000fe2000001ff00 */
[----:B------:R-:W-:Y:S01]  /*0060*/  IMAD.MOV.U32 R0, RZ, RZ, RZ ;  /* 0x000000ffff007224 */ /* 0x000fe200078e00ff */
[----:B------:R-:W0:Y:S02]  /*0070*/  LDCU.64 UR6, c[0x0][0x358] ;  /* 0x00006b00ff0677ac */ /* 0x000e240008000a00 */
[----:B------:R-:W-:-:S07]  /*0080*/  VIMNMX R5, PT, PT, R5, 0x1, !PT ;  /* 0x0000000105057848 */ /* 0x000fce0007fe0100 */
.L_x_59:
[----:B-1----:R-:W1:Y:S01]  /*0090*/  LDCU UR4, c[0x0][0x398] ;  /* 0x00007300ff0477ac */ /* 0x002e620008000800 */
[----:B0-2---:R-:W-:-:S04]  /*00a0*/  VIMNMX R4, PT, PT, R2, R3, !PT ;  /* 0x0000000302047248 */ /* 0x005fc80007fe0100 */
[----:B-1----:R-:W-:-:S13]  /*00b0*/  ISETP.GE.AND P0, PT, R4, UR4, PT ;  /* 0x0000000404007c0c */ /* 0x002fda000bf06270 */
[----:B------:R-:W-:Y:S05]  /*00c0*/  @P0 BRA `(.L_x_43) ;  /* 0x0000000800600947 */ /* 0x000fea0003800000 */
[----:B------:R-:W1:Y:S08]  /*00d0*/  LDC.64 R6, c[0x0][0x380] ;  /* 0x0000e000ff067b82 */ /* 0x000e700000000a00 */
[----:B------:R-:W2:Y:S01]  /*00e0*/  LDC.64 R8, c[0x0][0x388] ;  /* 0x0000e200ff087b82 */ /* 0x000ea20000000a00 */
[----:B-1----:R-:W-:-:S05]  /*00f0*/  IMAD.WIDE R6, R3, 0x20, R6 ;  /* 0x0000002003067825 */ /* 0x002fca00078e0206 */
[----:B0-----:R-:W3:Y:S01]  /*0100*/  LDG.E.U8 R4, desc[UR6][R6.64] ;  /* 0x0000000606047981 */ /* 0x001ee2000c1e1100 */
[----:B--2---:R-:W-:-:S05]  /*0110*/  IMAD.WIDE R8, R2, 0x20, R8 ;  /* 0x0000002002087825 */ /* 0x004fca00078e0208 */
[----:B------:R-:W2:Y:S01]  /*0120*/  LDG.E.U8 R10, desc[UR6][R8.64] ;  /* 0x00000006080a7981 */ /* 0x000ea2000c1e1100 */
[----:B------:R-:W-:Y:S02]  /*0130*/  IMAD.MOV.U32 R18, RZ, RZ, RZ ;  /* 0x000000ffff127224 */ /* 0x000fe400078e00ff */
[----:B------:R-:W-:Y:S01]  /*0140*/  IMAD.MOV.U32 R11, RZ, RZ, RZ ;  /* 0x000000ffff0b7224 */ /* 0x000fe200078e00ff */
[----:B---3--:R-:W-:Y:S02]  /*0150*/  ISETP.NE.AND P1, PT, R4, RZ, PT ;  /* 0x000000ff0400720c */ /* 0x008fe40003f25270 */
[----:B--2---:R-:W-:-:S11]  /*0160*/  ISETP.NE.AND P0, PT, R10, RZ, PT ;  /* 0x000000ff0a00720c */ /* 0x004fd60003f05270 */
[----:B------:R-:W-:Y:S05]  /*0170*/  @!P1 BRA `(.L_x_44) ;  /* 0x0000000000309947 */ /* 0x000fea0003800000 */
[----:B------:R-:W-:Y:S01]  /*0180*/  IMAD.MOV.U32 R11, RZ, RZ, RZ ;  /* 0x000000ffff0b7224 */ /* 0x000fe200078e00ff */
[----:B------:R-:W-:Y:S01]  /*0190*/  PRMT R14, R4, 0x7610, R14 ;  /* 0x00007610040e7816 */ /* 0x000fe2000000000e */
[----:B------:R-:W-:-:S06]  /*01a0*/  UMOV UR4, URZ ;  /* 0x000000ff00047c82 */ /* 0x000fcc0008000000 */
.L_x_45:
        /* <DEDUP_REMOVED lines=9> */
.L_x_44:
[----:B------:R-:W-:Y:S05]  /*0240*/  @!P0 BRA `(.L_x_46) ;  /* 0x0000000000308947 */ /* 0x000fea0003800000 */
[----:B------:R-:W-:Y:S01]  /*0250*/  IMAD.MOV.U32 R18, RZ, RZ, RZ ;  /* 0x000000ffff127224 */ /* 0x000fe200078e00ff */
[----:B------:R-:W-:Y:S01]  /*0260*/  PRMT R14, R10, 0x7610, R14 ;  /* 0x000076100a0e7816 */ /* 0x000fe2000000000e */
[----:B------:R-:W-:-:S06]  /*0270*/  UMOV UR4, URZ ;  /* 0x000000ff00047c82 */ /* 0x000fcc0008000000 */
.L_x_47:
        /* <DEDUP_REMOVED lines=9> */
.L_x_46:
[----:B------:R-:W-:-:S13]  /*0310*/  ISETP.GT.AND P0, PT, R11, R18, PT ;  /* 0x000000120b00720c */ /* 0x000fda0003f04270 */
[----:B------:R-:W-:Y:S05]  /*0320*/  @P0 BRA `(.L_x_48) ;  /* 0x0000000000e40947 */ /* 0x000fea0003800000 */
[----:B------:R-:W0:Y:S01]  /*0330*/  LDC.64 R12, c[0x0][0x390] ;  /* 0x0000e400ff0c7b82 */ /* 0x000e220000000a00 */
[----:B------:R-:W-:Y:S01]  /*0340*/  PRMT R8, R4, 0x9910, RZ ;  /* 0x0000991004087816 */ /* 0x000fe200000000ff */
[----:B------:R-:W-:Y:S01]  /*0350*/  UMOV UR4, URZ ;  /* 0x000000ff00047c82 */ /* 0x000fe20008000000 */
[----:B------:R-:W-:Y:S02]  /*0360*/  UMOV UR5, URZ ;  /* 0x000000ff00057c82 */ /* 0x000fe40008000000 */
[----:B------:R-:W-:-:S13]  /*0370*/  ISETP.NE.AND P0, PT, R8, RZ, PT ;  /* 0x000000ff0800720c */ /* 0x000fda0003f05270 */
[----:B------:R-:W-:Y:S05]  /*0380*/  @!P0 BRA `(.L_x_49) ;  /* 0x0000000000348947 */ /* 0x000fea0003800000 */
[----:B0-----:R-:W-:Y:S01]  /*0390*/  IMAD.WIDE.U32 R14, R0, 0x20, R12 ;  /* 0x00000020000e7825 */ /* 0x001fe200078e000c */
[----:B------:R-:W-:Y:S01]  /*03a0*/  UMOV UR4, URZ ;  /* 0x000000ff00047c82 */ /* 0x000fe20008000000 */
[----:B------:R-:W-:-:S05]  /*03b0*/  UMOV UR5, URZ ;  /* 0x000000ff00057c82 */ /* 0x000fca0008000000 */
.L_x_50:
[----:B------:R-:W-:Y:S02]  /*03c0*/  IADD3 R8, P0, PT, R14, UR4, RZ ;  /* 0x000000040e087c10 */ /* 0x000fe4000ff1e0ff */
[----:B------:R-:W-:Y:S02]  /*03d0*/  IADD3 R10, P1, PT, R6, UR4, RZ ;  /* 0x00000004060a7c10 */ /* 0x000fe4000ff3e0ff */
[----:B------:R-:W-:Y:S02]  /*03e0*/  IADD3.X R9, PT, PT, R15, UR5, RZ, P0, !PT ;  /* 0x000000050f097c10 */ /* 0x000fe400087fe4ff */
[----:B------:R-:W-:-:S03]  /*03f0*/  IADD3.X R11, PT, PT, R7, UR5, RZ, P1, !PT ;  /* 0x00000005070b7c10 */ /* 0x000fc60008ffe4ff */
[----:B------:R0:W-:Y:S04]  /*0400*/  STG.E.U8 desc[UR6][R8.64], R4 ;  /* 0x0000000408007986 */ /* 0x0001e8000c101106 */
[----:B0-----:R-:W2:Y:S01]  /*0410*/  LDG.E.U8 R4, desc[UR6][R10.64+0x1] ;  /* 0x000001060a047981 */ /* 0x001ea2000c1e1100 */
[----:B------:R-:W-:-:S04]  /*0420*/  UIADD3 UR4, UP0, UPT, UR4, 0x1, URZ ;  /* 0x0000000104047890 */ /* 0x000fc8000ff1e0ff */
[----:B------:R-:W-:Y:S01]  /*0430*/  UIADD3.X UR5, UPT, UPT, URZ, UR5, URZ, UP0, !UPT ;  /* 0x00000005ff057290 */ /* 0x000fe200087fe4ff */
[----:B--2---:R-:W-:-:S13]  /*0440*/  ISETP.NE.AND P0, PT, R4, RZ, PT ;  /* 0x000000ff0400720c */ /* 0x004fda0003f05270 */
[----:B------:R-:W-:Y:S05]  /*0450*/  @P0 BRA `(.L_x_50) ;  /* 0xfffffffc00d80947 */ /* 0x000fea000383ffff */
.L_x_49:
[----:B0-----:R-:W-:-:S03]  /*0460*/  IMAD.WIDE.U32 R8, R0, 0x20, R12 ;  /* 0x0000002000087825 */ /* 0x001fc600078e000c */
[----:B------:R-:W-:-:S04]  /*0470*/  IADD3 R10, P0, PT, R8, UR4, RZ ;  /* 0x00000004080a7c10 */ /* 0x000fc8000ff1e0ff */
[----:B------:R-:W-:-:S05]  /*0480*/  IADD3.X R11, PT, PT, R9, UR5, RZ, P0, !PT ;  /* 0x00000005090b7c10 */ /* 0x000fca00087fe4ff */
        /* <DEDUP_REMOVED lines=16> */
[----:B------:R-:W5:Y:S01]  /*0590*/  LDG.E.U8 R18, desc[UR6][R6.64+0x1f] ;  /* 0x00001f0606127981 */ /* 0x000f62000c1e1100 */
[----:B------:R-:W-:-:S03]  /*05a0*/  VIADD R3, R3, 0x1 ;  /* 0x0000000103037836 */ /* 0x000fc60000000000 */
[----:B--2---:R2:W-:Y:S04]  /*05b0*/  STG.E.U8 desc[UR6][R8.64+0x10], R13 ;  /* 0x0000100d08007986 */ /* 0x0045e8000c101106 */
[----:B---3--:R2:W-:Y:S04]  /*05c0*/  STG.E.U8 desc[UR6][R8.64+0x11], R15 ;  /* 0x0000110f08007986 */ /* 0x0085e8000c101106 */
[----:B----4-:R2:W-:Y:S04]  /*05d0*/  STG.E.U8 desc[UR6][R8.64+0x12], R17 ;  /* 0x0000121108007986 */ /* 0x0105e8000c101106 */
[----:B-----5:R2:W-:Y:S04]  /*05e0*/  STG.E.U8 desc[UR6][R8.64+0x13], R19 ;  /* 0x0000131308007986 */ /* 0x0205e8000c101106 */
        /* <DEDUP_REMOVED lines=11> */
[----:B------:R2:W-:Y:S01]  /*06a0*/  STG.E.U8 desc[UR6][R8.64+0x1f], R18 ;  /* 0x00001f1208007986 */ /* 0x0005e2000c101106 */
[----:B------:R-:W-:Y:S05]  /*06b0*/  BRA `(.L_x_51) ;  /* 0x0000000800d07947 */ /* 0x000fea0003800000 */
.L_x_48:
        /* <DEDUP_REMOVED lines=9> */
.L_x_53:
        /* <DEDUP_REMOVED lines=10> */
.L_x_52:
        /* <DEDUP_REMOVED lines=38> */
.L_x_43:
[----:B------:R-:W-:-:S13]  /*0a50*/  ISETP.GE.AND P0, PT, R3, UR4, PT ;  /* 0x0000000403007c0c */ /* 0x000fda000bf06270 */
[----:B------:R-:W-:Y:S05]  /*0a60*/  @P0 BRA `(.L_x_54) ;  /* 0x0000000000f00947 */ /* 0x000fea0003800000 */
[----:B------:R-:W1:Y:S08]  /*0a70*/  LDC.64 R6, c[0x0][0x380] ;  /* 0x0000e000ff067b82 */ /* 0x000e700000000a00 */
[----:B------:R-:W2:Y:S01]  /*0a80*/  LDC.64 R12, c[0x0][0x390] ;  /* 0x0000e400ff0c7b82 */ /* 0x000ea20000000a00 */
[----:B-1----:R-:W-:-:S05]  /*0a90*/  IMAD.WIDE R6, R3, 0x20, R6 ;  /* 0x0000002003067825 */ /* 0x002fca00078e0206 */
[----:B0-----:R-:W3:Y:S01]  /*0aa0*/  LDG.E.U8 R4, desc[UR6][R6.64] ;  /* 0x0000000606047981 */ /* 0x001ee2000c1e1100 */
[----:B------:R-:W-:Y:S01]  /*0ab0*/  UMOV UR4, URZ ;  /* 0x000000ff00047c82 */ /* 0x000fe20008000000 */
[----:B------:R-:W-:Y:S01]  /*0ac0*/  UMOV UR5, URZ ;  /* 0x000000ff00057c82 */ /* 0x000fe20008000000 */
[----:B---3--:R-:W-:-:S13]  /*0ad0*/  ISETP.NE.AND P0, PT, R4, RZ, PT ;  /* 0x000000ff0400720c */ /* 0x008fda0003f05270 */
[----:B--2---:R-:W-:Y:S05]  /*0ae0*/  @!P0 BRA `(.L_x_55) ;  /* 0x0000000000388947 */ /* 0x004fea0003800000 */
[----:B------:R-:W-:Y:S01]  /*0af0*/  PRMT R15, R4, 0x7610, R15 ;  /* 0x00007610040f7816 */ /* 0x000fe2000000000f */
[----:B------:R-:W-:Y:S01]  /*0b00*/  IMAD.WIDE.U32 R16, R0, 0x20, R12 ;  /* 0x0000002000107825 */ /* 0x000fe200078e000c */
[----:B------:R-:W-:Y:S01]  /*0b10*/  UMOV UR4, URZ ;  /* 0x000000ff00047c82 */ /* 0x000fe20008000000 */
[----:B------:R-:W-:-:S05]  /*0b20*/  UMOV UR5, URZ ;  /* 0x000000ff00057c82 */ /* 0x000fca0008000000 */
.L_x_56:
        /* <DEDUP_REMOVED lines=10> */
.L_x_55:
[----:B------:R-:W-:-:S03]  /*0bd0*/  IMAD.WIDE.U32 R8, R0, 0x20, R12 ;  /* 0x0000002000087825 */ /* 0x000fc600078e000c */
        /* <DEDUP_REMOVED lines=37> */
.L_x_54:
        /* <DEDUP_REMOVED lines=14> */
.L_x_58:
        /* <DEDUP_REMOVED lines=10> */
.L_x_57:
        /* <DEDUP_REMOVED lines=36> */
[----:B------:R1:W-:Y:S02]  /*11f0*/  STG.E.U8 desc[UR6][R8.64+0x1f], R18 ;  /* 0x00001f1208007986 */ /* 0x0003e4000c101106 */
.L_x_51:
[----:B------:R-:W-:-:S05]  /*1200*/  VIADD R0, R0, 0x1 ;  /* 0x0000000100007836 */ /* 0x000fca0000000000 */
[----:B------:R-:W-:-:S13]  /*1210*/  ISETP.NE.AND P0, PT, R0, R5, PT ;  /* 0x000000050000720c */ /* 0x000fda0003f05270 */
[----:B------:R-:W-:Y:S05]  /*1220*/  @P0 BRA `(.L_x_59) ;  /* 0xffffffec00980947 */ /* 0x000fea000383ffff */
[----:B0-----:R-:W-:Y:S05]  /*1230*/  EXIT ;  /* 0x000000000000794d */ /* 0x001fea0003800000 */
.L_x_60:
        /* <DEDUP_REMOVED lines=12> */
.L_x_62:


//--------------------- .nv.shared.reserved.0     --------------------------
	.section	.nv.shared.reserved.0,"aw",@nobits
	.weak		__nv_reservedSMEM_offset_0_alias
	.size		__nv_reservedSMEM_offset_0_alias, 0, 64
	.other		__nv_reservedSMEM_offset_0_alias,@"STO_CUDA_RESERVED_SHARED STV_DEFAULT"
__nv_reservedSMEM_offset_0_alias:
	.zero		0
	.zero		64


//--------------------- .nv.constant0._Z12d_binS_mergeP3_kvS0_S0_i --------------------------
	.section	.nv.constant0._Z12d_binS_mergeP3_kvS0_S0_i,"a",@progbits
	.sectionflags	@""
	.align	4
.nv.constant0._Z12d_binS_mergeP3_kvS0_S0_i:
	.zero		924


//--------------------- .nv.constant0._Z14d_serial_mergeP3_kvS0_S0_i --------------------------
	.section	.nv.constant0._Z14d_serial_mergeP3_kvS0_S0_i,"a",@progbits
	.sectionflags	@""
	.align	4
.nv.constant0._Z14d_serial_mergeP3_kvS0_S0_i:
	.zero		924


//--------------------- SYMBOLS --------------------------

	.type		.nv.reservedSmem.offset0,@object
	.size		.nv.reservedSmem.offset0,0x4
